//
// Generated by NVIDIA NVVM Compiler
//
// Compiler Build ID: CL-36424714
// Cuda compilation tools, release 13.0, V13.0.88
// Based on NVVM 20.0.0
//

.version 9.0
.target sm_100
.address_size 64

	// .globl	_Z14centroidAssignPfS_i
// _ZZ15centroidUpdate1PfS_iE17dataPoints_shared has been demoted

.visible .entry _Z14centroidAssignPfS_i(
	.param .u64 .ptr .align 1 _Z14centroidAssignPfS_i_param_0,
	.param .u64 .ptr .align 1 _Z14centroidAssignPfS_i_param_1,
	.param .u32 _Z14centroidAssignPfS_i_param_2
)
{
	.reg .pred 	%p<6>;
	.reg .b32 	%r<7>;
	.reg .b32 	%f<62>;
	.reg .b64 	%rd<7>;

	ld.param.u64 	%rd1, [_Z14centroidAssignPfS_i_param_0];
	ld.param.u64 	%rd2, [_Z14centroidAssignPfS_i_param_1];
	ld.param.u32 	%r2, [_Z14centroidAssignPfS_i_param_2];
	mov.u32 	%r3, %tid.x;
	mov.u32 	%r4, %ctaid.x;
	mov.u32 	%r5, %ntid.x;
	mad.lo.s32 	%r1, %r4, %r5, %r3;
	setp.ge.s32 	%p1, %r1, %r2;
	@%p1 bra 	$L__BB0_2;
	cvta.to.global.u64 	%rd3, %rd1;
	cvta.to.global.u64 	%rd4, %rd2;
	shl.b32 	%r6, %r1, 2;
	mul.wide.s32 	%rd5, %r6, 4;
	add.s64 	%rd6, %rd3, %rd5;
	ld.global.f32 	%f1, [%rd6+8];
	ld.global.f32 	%f2, [%rd6+4];
	ld.global.f32 	%f3, [%rd6];
	ld.global.f32 	%f4, [%rd4];
	ld.global.f32 	%f5, [%rd4+4];
	ld.global.f32 	%f6, [%rd4+8];
	sub.f32 	%f7, %f4, %f3;
	sub.f32 	%f8, %f5, %f2;
	mul.f32 	%f9, %f8, %f8;
	fma.rn.f32 	%f10, %f7, %f7, %f9;
	sub.f32 	%f11, %f6, %f1;
	fma.rn.f32 	%f12, %f11, %f11, %f10;
	sqrt.rn.f32 	%f13, %f12;
	min.f32 	%f14, %f13, 0f7F800000;
	ld.global.f32 	%f15, [%rd4+16];
	ld.global.f32 	%f16, [%rd4+20];
	ld.global.f32 	%f17, [%rd4+24];
	sub.f32 	%f18, %f15, %f3;
	sub.f32 	%f19, %f16, %f2;
	mul.f32 	%f20, %f19, %f19;
	fma.rn.f32 	%f21, %f18, %f18, %f20;
	sub.f32 	%f22, %f17, %f1;
	fma.rn.f32 	%f23, %f22, %f22, %f21;
	sqrt.rn.f32 	%f24, %f23;
	setp.lt.f32 	%p2, %f24, %f14;
	selp.f32 	%f25, %f24, %f14, %p2;
	ld.global.f32 	%f26, [%rd4+32];
	ld.global.f32 	%f27, [%rd4+36];
	ld.global.f32 	%f28, [%rd4+40];
	sub.f32 	%f29, %f26, %f3;
	sub.f32 	%f30, %f27, %f2;
	mul.f32 	%f31, %f30, %f30;
	fma.rn.f32 	%f32, %f29, %f29, %f31;
	sub.f32 	%f33, %f28, %f1;
	fma.rn.f32 	%f34, %f33, %f33, %f32;
	sqrt.rn.f32 	%f35, %f34;
	setp.lt.f32 	%p3, %f35, %f25;
	selp.f32 	%f36, %f35, %f25, %p3;
	ld.global.f32 	%f37, [%rd4+48];
	ld.global.f32 	%f38, [%rd4+52];
	ld.global.f32 	%f39, [%rd4+56];
	sub.f32 	%f40, %f37, %f3;
	sub.f32 	%f41, %f38, %f2;
	mul.f32 	%f42, %f41, %f41;
	fma.rn.f32 	%f43, %f40, %f40, %f42;
	sub.f32 	%f44, %f39, %f1;
	fma.rn.f32 	%f45, %f44, %f44, %f43;
	sqrt.rn.f32 	%f46, %f45;
	setp.lt.f32 	%p4, %f46, %f36;
	selp.f32 	%f47, %f46, %f36, %p4;
	ld.global.f32 	%f48, [%rd4+64];
	ld.global.f32 	%f49, [%rd4+68];
	ld.global.f32 	%f50, [%rd4+72];
	sub.f32 	%f51, %f48, %f3;
	sub.f32 	%f52, %f49, %f2;
	mul.f32 	%f53, %f52, %f52;
	fma.rn.f32 	%f54, %f51, %f51, %f53;
	sub.f32 	%f55, %f50, %f1;
	fma.rn.f32 	%f56, %f55, %f55, %f54;
	sqrt.rn.f32 	%f57, %f56;
	setp.lt.f32 	%p5, %f57, %f47;
	selp.f32 	%f58, 0f3F800000, 0f00000000, %p2;
	selp.f32 	%f59, 0f40000000, %f58, %p3;
	selp.f32 	%f60, 0f40400000, %f59, %p4;
	selp.f32 	%f61, 0f40800000, %f60, %p5;
	st.global.f32 	[%rd6+12], %f61;
$L__BB0_2:
	ret;

}
	// .globl	_Z15centroidUpdate1PfS_i
.visible .entry _Z15centroidUpdate1PfS_i(
	.param .u64 .ptr .align 1 _Z15centroidUpdate1PfS_i_param_0,
	.param .u64 .ptr .align 1 _Z15centroidUpdate1PfS_i_param_1,
	.param .u32 _Z15centroidUpdate1PfS_i_param_2
)
{
	.local .align 4 .b8 	__local_depot1[80];
	.reg .b64 	%SP;
	.reg .b64 	%SPL;
	.reg .pred 	%p<9>;
	.reg .b32 	%r<43>;
	.reg .b32 	%f<109>;
	.reg .b64 	%rd<47>;
	// demoted variable
	.shared .align 4 .b8 _ZZ15centroidUpdate1PfS_iE17dataPoints_shared[2048];
	mov.u64 	%SPL, __local_depot1;
	ld.param.u64 	%rd7, [_Z15centroidUpdate1PfS_i_param_0];
	ld.param.u64 	%rd8, [_Z15centroidUpdate1PfS_i_param_1];
	ld.param.u32 	%r18, [_Z15centroidUpdate1PfS_i_param_2];
	cvta.to.global.u64 	%rd1, %rd8;
	add.u64 	%rd2, %SPL, 0;
	add.u64 	%rd3, %SPL, 20;
	add.u64 	%rd4, %SPL, 40;
	add.u64 	%rd5, %SPL, 60;
	mov.u32 	%r1, %tid.x;
	mov.u32 	%r19, %ctaid.x;
	mov.u32 	%r2, %ntid.x;
	mad.lo.s32 	%r3, %r19, %r2, %r1;
	shl.b32 	%r20, %r18, 2;
	setp.ge.s32 	%p1, %r3, %r20;
	@%p1 bra 	$L__BB1_13;
	cvta.to.global.u64 	%rd13, %rd7;
	mul.wide.s32 	%rd14, %r3, 4;
	add.s64 	%rd15, %rd13, %rd14;
	ld.global.f32 	%f1, [%rd15];
	shl.b32 	%r21, %r1, 2;
	mov.u32 	%r22, _ZZ15centroidUpdate1PfS_iE17dataPoints_shared;
	add.s32 	%r23, %r22, %r21;
	st.shared.f32 	[%r23], %f1;
	setp.gt.s32 	%p2, %r3, 19;
	add.s64 	%rd6, %rd1, %rd14;
	@%p2 bra 	$L__BB1_3;
	mov.b32 	%r24, 0;
	st.global.u32 	[%rd6], %r24;
$L__BB1_3:
	bar.sync 	0;
	setp.ne.s32 	%p3, %r1, 0;
	@%p3 bra 	$L__BB1_11;
	and.b32  	%r4, %r2, 3;
	setp.lt.u32 	%p4, %r2, 4;
	mov.b32 	%r40, 0;
	@%p4 bra 	$L__BB1_7;
	and.b32  	%r40, %r2, 2044;
	add.s32 	%r38, %r22, 32;
	and.b32  	%r28, %r2, -4;
	neg.s32 	%r39, %r28;
$L__BB1_6:
	ld.shared.f32 	%f2, [%r38+-20];
	cvt.rzi.s32.f32 	%r29, %f2;
	ld.shared.f32 	%f3, [%r38+-32];
	mul.wide.s32 	%rd16, %r29, 4;
	add.s64 	%rd17, %rd2, %rd16;
	ld.local.f32 	%f4, [%rd17];
	add.f32 	%f5, %f3, %f4;
	st.local.f32 	[%rd17], %f5;
	ld.shared.f32 	%f6, [%r38+-28];
	add.s64 	%rd18, %rd3, %rd16;
	ld.local.f32 	%f7, [%rd18];
	add.f32 	%f8, %f6, %f7;
	st.local.f32 	[%rd18], %f8;
	ld.shared.f32 	%f9, [%r38+-24];
	add.s64 	%rd19, %rd4, %rd16;
	ld.local.f32 	%f10, [%rd19];
	add.f32 	%f11, %f9, %f10;
	st.local.f32 	[%rd19], %f11;
	add.s64 	%rd20, %rd5, %rd16;
	ld.local.f32 	%f12, [%rd20];
	add.f32 	%f13, %f12, 0f3F800000;
	st.local.f32 	[%rd20], %f13;
	ld.shared.f32 	%f14, [%r38+-4];
	cvt.rzi.s32.f32 	%r30, %f14;
	ld.shared.f32 	%f15, [%r38+-16];
	mul.wide.s32 	%rd21, %r30, 4;
	add.s64 	%rd22, %rd2, %rd21;
	ld.local.f32 	%f16, [%rd22];
	add.f32 	%f17, %f15, %f16;
	st.local.f32 	[%rd22], %f17;
	ld.shared.f32 	%f18, [%r38+-12];
	add.s64 	%rd23, %rd3, %rd21;
	ld.local.f32 	%f19, [%rd23];
	add.f32 	%f20, %f18, %f19;
	st.local.f32 	[%rd23], %f20;
	ld.shared.f32 	%f21, [%r38+-8];
	add.s64 	%rd24, %rd4, %rd21;
	ld.local.f32 	%f22, [%rd24];
	add.f32 	%f23, %f21, %f22;
	st.local.f32 	[%rd24], %f23;
	add.s64 	%rd25, %rd5, %rd21;
	ld.local.f32 	%f24, [%rd25];
	add.f32 	%f25, %f24, 0f3F800000;
	st.local.f32 	[%rd25], %f25;
	ld.shared.f32 	%f26, [%r38+12];
	cvt.rzi.s32.f32 	%r31, %f26;
	ld.shared.f32 	%f27, [%r38];
	mul.wide.s32 	%rd26, %r31, 4;
	add.s64 	%rd27, %rd2, %rd26;
	ld.local.f32 	%f28, [%rd27];
	add.f32 	%f29, %f27, %f28;
	st.local.f32 	[%rd27], %f29;
	ld.shared.f32 	%f30, [%r38+4];
	add.s64 	%rd28, %rd3, %rd26;
	ld.local.f32 	%f31, [%rd28];
	add.f32 	%f32, %f30, %f31;
	st.local.f32 	[%rd28], %f32;
	ld.shared.f32 	%f33, [%r38+8];
	add.s64 	%rd29, %rd4, %rd26;
	ld.local.f32 	%f34, [%rd29];
	add.f32 	%f35, %f33, %f34;
	st.local.f32 	[%rd29], %f35;
	add.s64 	%rd30, %rd5, %rd26;
	ld.local.f32 	%f36, [%rd30];
	add.f32 	%f37, %f36, 0f3F800000;
	st.local.f32 	[%rd30], %f37;
	ld.shared.f32 	%f38, [%r38+28];
	cvt.rzi.s32.f32 	%r32, %f38;
	ld.shared.f32 	%f39, [%r38+16];
	mul.wide.s32 	%rd31, %r32, 4;
	add.s64 	%rd32, %rd2, %rd31;
	ld.local.f32 	%f40, [%rd32];
	add.f32 	%f41, %f39, %f40;
	st.local.f32 	[%rd32], %f41;
	ld.shared.f32 	%f42, [%r38+20];
	add.s64 	%rd33, %rd3, %rd31;
	ld.local.f32 	%f43, [%rd33];
	add.f32 	%f44, %f42, %f43;
	st.local.f32 	[%rd33], %f44;
	ld.shared.f32 	%f45, [%r38+24];
	add.s64 	%rd34, %rd4, %rd31;
	ld.local.f32 	%f46, [%rd34];
	add.f32 	%f47, %f45, %f46;
	st.local.f32 	[%rd34], %f47;
	add.s64 	%rd35, %rd5, %rd31;
	ld.local.f32 	%f48, [%rd35];
	add.f32 	%f49, %f48, 0f3F800000;
	st.local.f32 	[%rd35], %f49;
	add.s32 	%r39, %r39, 4;
	add.s32 	%r38, %r38, 64;
	setp.ne.s32 	%p5, %r39, 0;
	@%p5 bra 	$L__BB1_6;
$L__BB1_7:
	setp.eq.s32 	%p6, %r4, 0;
	@%p6 bra 	$L__BB1_10;
	shl.b32 	%r33, %r40, 4;
	add.s32 	%r35, %r33, %r22;
	add.s32 	%r42, %r35, 8;
	neg.s32 	%r41, %r4;
$L__BB1_9:
	.pragma "nounroll";
	ld.shared.f32 	%f50, [%r42+4];
	cvt.rzi.s32.f32 	%r36, %f50;
	ld.shared.f32 	%f51, [%r42+-8];
	mul.wide.s32 	%rd36, %r36, 4;
	add.s64 	%rd37, %rd2, %rd36;
	ld.local.f32 	%f52, [%rd37];
	add.f32 	%f53, %f51, %f52;
	st.local.f32 	[%rd37], %f53;
	ld.shared.f32 	%f54, [%r42+-4];
	add.s64 	%rd38, %rd3, %rd36;
	ld.local.f32 	%f55, [%rd38];
	add.f32 	%f56, %f54, %f55;
	st.local.f32 	[%rd38], %f56;
	ld.shared.f32 	%f57, [%r42];
	add.s64 	%rd39, %rd4, %rd36;
	ld.local.f32 	%f58, [%rd39];
	add.f32 	%f59, %f57, %f58;
	st.local.f32 	[%rd39], %f59;
	add.s64 	%rd40, %rd5, %rd36;
	ld.local.f32 	%f60, [%rd40];
	add.f32 	%f61, %f60, 0f3F800000;
	st.local.f32 	[%rd40], %f61;
	add.s32 	%r42, %r42, 16;
	add.s32 	%r41, %r41, 1;
	setp.ne.s32 	%p7, %r41, 0;
	@%p7 bra 	$L__BB1_9;
$L__BB1_10:
	ld.local.f32 	%f62, [%rd2];
	atom.global.add.f32 	%f63, [%rd1], %f62;
	ld.local.f32 	%f64, [%rd3];
	atom.global.add.f32 	%f65, [%rd1+4], %f64;
	ld.local.f32 	%f66, [%rd4];
	atom.global.add.f32 	%f67, [%rd1+8], %f66;
	ld.local.f32 	%f68, [%rd5];
	atom.global.add.f32 	%f69, [%rd1+12], %f68;
	ld.local.f32 	%f70, [%rd2+4];
	atom.global.add.f32 	%f71, [%rd1+16], %f70;
	ld.local.f32 	%f72, [%rd3+4];
	atom.global.add.f32 	%f73, [%rd1+20], %f72;
	ld.local.f32 	%f74, [%rd4+4];
	atom.global.add.f32 	%f75, [%rd1+24], %f74;
	ld.local.f32 	%f76, [%rd5+4];
	atom.global.add.f32 	%f77, [%rd1+28], %f76;
	ld.local.f32 	%f78, [%rd2+8];
	atom.global.add.f32 	%f79, [%rd1+32], %f78;
	ld.local.f32 	%f80, [%rd3+8];
	atom.global.add.f32 	%f81, [%rd1+36], %f80;
	ld.local.f32 	%f82, [%rd4+8];
	atom.global.add.f32 	%f83, [%rd1+40], %f82;
	ld.local.f32 	%f84, [%rd5+8];
	atom.global.add.f32 	%f85, [%rd1+44], %f84;
	ld.local.f32 	%f86, [%rd2+12];
	atom.global.add.f32 	%f87, [%rd1+48], %f86;
	ld.local.f32 	%f88, [%rd3+12];
	atom.global.add.f32 	%f89, [%rd1+52], %f88;
	ld.local.f32 	%f90, [%rd4+12];
	atom.global.add.f32 	%f91, [%rd1+56], %f90;
	ld.local.f32 	%f92, [%rd5+12];
	atom.global.add.f32 	%f93, [%rd1+60], %f92;
	ld.local.f32 	%f94, [%rd2+16];
	atom.global.add.f32 	%f95, [%rd1+64], %f94;
	ld.local.f32 	%f96, [%rd3+16];
	atom.global.add.f32 	%f97, [%rd1+68], %f96;
	ld.local.f32 	%f98, [%rd4+16];
	atom.global.add.f32 	%f99, [%rd1+72], %f98;
	ld.local.f32 	%f100, [%rd5+16];
	atom.global.add.f32 	%f101, [%rd1+76], %f100;
$L__BB1_11:
	bar.sync 	0;
	setp.gt.s32 	%p8, %r3, 4;
	@%p8 bra 	$L__BB1_13;
	ld.param.u64 	%rd46, [_Z15centroidUpdate1PfS_i_param_1];
	mul.wide.s32 	%rd41, %r3, 12;
	cvta.to.global.u64 	%rd42, %rd46;
	add.s64 	%rd44, %rd42, %rd14;
	add.s64 	%rd45, %rd44, %rd41;
	ld.global.f32 	%f102, [%rd45];
	ld.global.f32 	%f103, [%rd45+12];
	div.rn.f32 	%f104, %f102, %f103;
	st.global.f32 	[%rd45], %f104;
	ld.global.f32 	%f105, [%rd45+4];
	div.rn.f32 	%f106, %f105, %f103;
	st.global.f32 	[%rd45+4], %f106;
	ld.global.f32 	%f107, [%rd45+8];
	div.rn.f32 	%f108, %f107, %f103;
	st.global.f32 	[%rd45+8], %f108;
	mov.b32 	%r37, 0;
	st.global.u32 	[%rd45+12], %r37;
$L__BB1_13:
	ret;

}


// ===== COMPILED SASS (sm_100) =====

	.target	sm_100

	.elftype	@"ET_EXEC"


//--------------------- .note.nv.tkinfo           --------------------------
	.section	.note.nv.tkinfo,"",@"SHT_NOTE"
	.sectionflags	@"SHF_NOTE_NV_TKINFO"
	.tkinfo
        /*0018*/ 	.word	0x00000002
        /*0030*/ 	.string	""
        /*0030*/ 	.string	"ptxas"
        /*0030*/ 	.string	"Cuda compilation tools, release 13.0, V13.0.88"
        /*0030*/ 	.string	"Build cuda_13.0.r13.0/compiler.36424714_0"
        /*0030*/ 	.string	"-arch sm_100 -m 64 "



//--------------------- .note.nv.cuinfo           --------------------------
	.section	.note.nv.cuinfo,"",@"SHT_NOTE"
	.sectionflags	@"SHF_NOTE_NV_CUINFO"
        /*0018*/ 	.short	0x0002
        /*001a*/ 	.short	0x0064
        /*001c*/ 	.short	0x0082
	.zero		2


//--------------------- .nv.info                  --------------------------
	.section	.nv.info,"",@"SHT_CUDA_INFO"
	.align	4


	//----- nvinfo : EIATTR_REGCOUNT
	.align		4
        /*0000*/ 	.byte	0x04, 0x2f
        /*0002*/ 	.short	(.L_1 - .L_0)
	.align		4
.L_0:
        /*0004*/ 	.word	index@(_Z14centroidAssignPfS_i)
        /*0008*/ 	.word	0x00000012


	//----- nvinfo : EIATTR_FRAME_SIZE
	.align		4
.L_1:
        /*000c*/ 	.byte	0x04, 0x11
        /*000e*/ 	.short	(.L_3 - .L_2)
	.align		4
.L_2:
        /*0010*/ 	.word	index@($__internal_1_$__cuda_sm20_sqrt_rn_f32_slowpath)
        /*0014*/ 	.word	0x00000000


	//----- nvinfo : EIATTR_FRAME_SIZE
	.align		4
.L_3:
        /*0018*/ 	.byte	0x04, 0x11
        /*001a*/ 	.short	(.L_5 - .L_4)
	.align		4
.L_4:
        /*001c*/ 	.word	index@(_Z14centroidAssignPfS_i)
        /*0020*/ 	.word	0x00000000


	//----- nvinfo : EIATTR_REGCOUNT
	.align		4
.L_5:
        /*0024*/ 	.byte	0x04, 0x2f
        /*0026*/ 	.short	(.L_7 - .L_6)
	.align		4
.L_6:
        /*0028*/ 	.word	index@(_Z15centroidUpdate1PfS_i)
        /*002c*/ 	.word	0x00000020


	//----- nvinfo : EIATTR_FRAME_SIZE
	.align		4
.L_7:
        /*0030*/ 	.byte	0x04, 0x11
        /*0032*/ 	.short	(.L_9 - .L_8)
	.align		4
.L_8:
        /*0034*/ 	.word	index@($__internal_0_$__cuda_sm3x_div_rn_noftz_f32_slowpath)
        /*0038*/ 	.word	0x00000050


	//----- nvinfo : EIATTR_FRAME_SIZE
	.align		4
.L_9:
        /*003c*/ 	.byte	0x04, 0x11
        /*003e*/ 	.short	(.L_11 - .L_10)
	.align		4
.L_10:
        /*0040*/ 	.word	index@(_Z15centroidUpdate1PfS_i)
        /*0044*/ 	.word	0x00000050


	//----- nvinfo : EIATTR_MIN_STACK_SIZE
	.align		4
.L_11:
        /*0048*/ 	.byte	0x04, 0x12
        /*004a*/ 	.short	(.L_13 - .L_12)
	.align		4
.L_12:
        /*004c*/ 	.word	index@(_Z15centroidUpdate1PfS_i)
        /*0050*/ 	.word	0x00000050


	//----- nvinfo : EIATTR_MIN_STACK_SIZE
	.align		4
.L_13:
        /*0054*/ 	.byte	0x04, 0x12
        /*0056*/ 	.short	(.L_15 - .L_14)
	.align		4
.L_14:
        /*0058*/ 	.word	index@(_Z14centroidAssignPfS_i)
        /*005c*/ 	.word	0x00000000
.L_15:


//--------------------- .nv.compat                --------------------------
	.section	.nv.compat,"",@"SHT_CUDA_COMPAT_INFO"
	.align	4
        /*0000*/ 	.byte	0x02, 0x09, 0x00, 0x00, 0x02, 0x02, 0x01, 0x00, 0x02, 0x05, 0x05, 0x00, 0x03, 0x07, 0x01, 0x01
        /*0010*/ 	.byte	0x02, 0x03, 0x00, 0x00, 0x02, 0x06, 0x01, 0x00, 0x04, 0x0b, 0x08, 0x00, 0x01, 0x00, 0x00, 0x00
        /*0020*/ 	.byte	0x00, 0x00, 0x00, 0x00


//--------------------- .nv.info._Z15centroidUpdate1PfS_i --------------------------
	.section	.nv.info._Z15centroidUpdate1PfS_i,"",@"SHT_CUDA_INFO"
	.sectionflags	@""
	.align	4


	//----- nvinfo : EIATTR_CUDA_API_VERSION
	.align		4
        /*0000*/ 	.byte	0x04, 0x37
        /*0002*/ 	.short	(.L_17 - .L_16)
.L_16:
        /*0004*/ 	.word	0x00000082


	//----- nvinfo : EIATTR_KPARAM_INFO
	.align		4
.L_17:
        /*0008*/ 	.byte	0x04, 0x17
        /*000a*/ 	.short	(.L_19 - .L_18)
.L_18:
        /*000c*/ 	.word	0x00000000
        /*0010*/ 	.short	0x0002
        /*0012*/ 	.short	0x0010
        /*0014*/ 	.byte	0x00, 0xf0, 0x11, 0x00


	//----- nvinfo : EIATTR_KPARAM_INFO
	.align		4
.L_19:
        /*0018*/ 	.byte	0x04, 0x17
        /*001a*/ 	.short	(.L_21 - .L_20)
.L_20:
        /*001c*/ 	.word	0x00000000
        /*0020*/ 	.short	0x0001
        /*0022*/ 	.short	0x0008
        /*0024*/ 	.byte	0x00, 0xf5, 0x21, 0x00


	//----- nvinfo : EIATTR_KPARAM_INFO
	.align		4
.L_21:
        /*0028*/ 	.byte	0x04, 0x17
        /*002a*/ 	.short	(.L_23 - .L_22)
.L_22:
        /*002c*/ 	.word	0x00000000
        /*0030*/ 	.short	0x0000
        /*0032*/ 	.short	0x0000
        /*0034*/ 	.byte	0x00, 0xf5, 0x21, 0x00


	//----- nvinfo : EIATTR_SPARSE_MMA_MASK
	.align		4
.L_23:
        /*0038*/ 	.byte	0x03, 0x50
        /*003a*/ 	.short	0x0000


	//----- nvinfo : EIATTR_MAXREG_COUNT
	.align		4
        /*003c*/ 	.byte	0x03, 0x1b
        /*003e*/ 	.short	0x00ff


	//----- nvinfo : EIATTR_NUM_BARRIERS
	.align		4
        /*0040*/ 	.byte	0x02, 0x4c
        /*0042*/ 	.byte	0x01
	.zero		1


	//----- nvinfo : EIATTR_MERCURY_ISA_VERSION
	.align		4
        /*0044*/ 	.byte	0x03, 0x5f
        /*0046*/ 	.short	0x0101


	//----- nvinfo : EIATTR_VRC_CTA_INIT_COUNT
	.align		4
        /*0048*/ 	.byte	0x02, 0x4a
	.zero		1
	.zero		1


	//----- nvinfo : EIATTR_EXIT_INSTR_OFFSETS
	.align		4
        /*004c*/ 	.byte	0x04, 0x1c
        /*004e*/ 	.short	(.L_25 - .L_24)


	//   ....[0]....
.L_24:
        /*0050*/ 	.word	0x00000090


	//   ....[1]....
        /*0054*/ 	.word	0x00000a30


	//   ....[2]....
        /*0058*/ 	.word	0x00000d60


	//----- nvinfo : EIATTR_CRS_STACK_SIZE
	.align		4
.L_25:
        /*005c*/ 	.byte	0x04, 0x1e
        /*005e*/ 	.short	(.L_27 - .L_26)
.L_26:
        /*0060*/ 	.word	0x00000000


	//----- nvinfo : EIATTR_CBANK_PARAM_SIZE
	.align		4
.L_27:
        /*0064*/ 	.byte	0x03, 0x19
        /*0066*/ 	.short	0x0014


	//----- nvinfo : EIATTR_PARAM_CBANK
	.align		4
        /*0068*/ 	.byte	0x04, 0x0a
        /*006a*/ 	.short	(.L_29 - .L_28)
	.align		4
.L_28:
        /*006c*/ 	.word	index@(.nv.constant0._Z15centroidUpdate1PfS_i)
        /*0070*/ 	.short	0x0380
        /*0072*/ 	.short	0x0014


	//----- nvinfo : EIATTR_SW_WAR
	.align		4
.L_29:
        /*0074*/ 	.byte	0x04, 0x36
        /*0076*/ 	.short	(.L_31 - .L_30)
.L_30:
        /*0078*/ 	.word	0x00000008
.L_31:


//--------------------- .nv.info._Z14centroidAssignPfS_i --------------------------
	.section	.nv.info._Z14centroidAssignPfS_i,"",@"SHT_CUDA_INFO"
	.sectionflags	@""
	.align	4


	//----- nvinfo : EIATTR_CUDA_API_VERSION
	.align		4
        /*0000*/ 	.byte	0x04, 0x37
        /*0002*/ 	.short	(.L_33 - .L_32)
.L_32:
        /*0004*/ 	.word	0x00000082


	//----- nvinfo : EIATTR_KPARAM_INFO
	.align		4
.L_33:
        /*0008*/ 	.byte	0x04, 0x17
        /*000a*/ 	.short	(.L_35 - .L_34)
.L_34:
        /*000c*/ 	.word	0x00000000
        /*0010*/ 	.short	0x0002
        /*0012*/ 	.short	0x0010
        /*0014*/ 	.byte	0x00, 0xf0, 0x11, 0x00


	//----- nvinfo : EIATTR_KPARAM_INFO
	.align		4
.L_35:
        /*0018*/ 	.byte	0x04, 0x17
        /*001a*/ 	.short	(.L_37 - .L_36)
.L_36:
        /*001c*/ 	.word	0x00000000
        /*0020*/ 	.short	0x0001
        /*0022*/ 	.short	0x0008
        /*0024*/ 	.byte	0x00, 0xf5, 0x21, 0x00


	//----- nvinfo : EIATTR_KPARAM_INFO
	.align		4
.L_37:
        /*0028*/ 	.byte	0x04, 0x17
        /*002a*/ 	.short	(.L_39 - .L_38)
.L_38:
        /*002c*/ 	.word	0x00000000
        /*0030*/ 	.short	0x0000
        /*0032*/ 	.short	0x0000
        /*0034*/ 	.byte	0x00, 0xf5, 0x21, 0x00


	//----- nvinfo : EIATTR_SPARSE_MMA_MASK
	.align		4
.L_39:
        /*0038*/ 	.byte	0x03, 0x50
        /*003a*/ 	.short	0x0000


	//----- nvinfo : EIATTR_MAXREG_COUNT
	.align		4
        /*003c*/ 	.byte	0x03, 0x1b
        /*003e*/ 	.short	0x00ff


	//----- nvinfo : EIATTR_MERCURY_ISA_VERSION
	.align		4
        /*0040*/ 	.byte	0x03, 0x5f
        /*0042*/ 	.short	0x0101


	//----- nvinfo : EIATTR_VRC_CTA_INIT_COUNT
	.align		4
        /*0044*/ 	.byte	0x02, 0x4a
	.zero		1
	.zero		1


	//----- nvinfo : EIATTR_EXIT_INSTR_OFFSETS
	.align		4
        /*0048*/ 	.byte	0x04, 0x1c
        /*004a*/ 	.short	(.L_41 - .L_40)


	//   ....[0]....
.L_40:
        /*004c*/ 	.word	0x00000070


	//   ....[1]....
        /*0050*/ 	.word	0x00000930


	//----- nvinfo : EIATTR_CRS_STACK_SIZE
	.align		4
.L_41:
        /*0054*/ 	.byte	0x04, 0x1e
        /*0056*/ 	.short	(.L_43 - .L_42)
.L_42:
        /*0058*/ 	.word	0x00000000


	//----- nvinfo : EIATTR_CBANK_PARAM_SIZE
	.align		4
.L_43:
        /*005c*/ 	.byte	0x03, 0x19
        /*005e*/ 	.short	0x0014


	//----- nvinfo : EIATTR_PARAM_CBANK
	.align		4
        /*0060*/ 	.byte	0x04, 0x0a
        /*0062*/ 	.short	(.L_45 - .L_44)
	.align		4
.L_44:
        /*0064*/ 	.word	index@(.nv.constant0._Z14centroidAssignPfS_i)
        /*0068*/ 	.short	0x0380
        /*006a*/ 	.short	0x0014


	//----- nvinfo : EIATTR_SW_WAR
	.align		4
.L_45:
        /*006c*/ 	.byte	0x04, 0x36
        /*006e*/ 	.short	(.L_47 - .L_46)
.L_46:
        /*0070*/ 	.word	0x00000008
.L_47:


//--------------------- .nv.callgraph             --------------------------
	.section	.nv.callgraph,"",@"SHT_CUDA_CALLGRAPH"
	.align	4
	.sectionentsize	8
	.align		4
        /*0000*/ 	.word	0x00000000
	.align		4
        /*0004*/ 	.word	0xffffffff
	.align		4
        /*0008*/ 	.word	0x00000000
	.align		4
        /*000c*/ 	.word	0xfffffffe
	.align		4
        /*0010*/ 	.word	0x00000000
	.align		4
        /*0014*/ 	.word	0xfffffffd
	.align		4
        /*0018*/ 	.word	0x00000000
	.align		4
        /*001c*/ 	.word	0xfffffffc


//--------------------- .text._Z15centroidUpdate1PfS_i --------------------------
	.section	.text._Z15centroidUpdate1PfS_i,"ax",@progbits
	.align	128
        .global         _Z15centroidUpdate1PfS_i
        .type           _Z15centroidUpdate1PfS_i,@function
        .size           _Z15centroidUpdate1PfS_i,(.L_x_41 - _Z15centroidUpdate1PfS_i)
        .other          _Z15centroidUpdate1PfS_i,@"STO_CUDA_ENTRY STV_DEFAULT"
_Z15centroidUpdate1PfS_i:
.text._Z15centroidUpdate1PfS_i:
[----:B------:R-:W0:Y:S01]  /*0000*/  LDC R1, c[0x0][0x37c] ;  /* 0x0000df00ff017b82 */ /* 0x000e220000000800 */
[----:B------:R-:W1:Y:S07]  /*0010*/  S2R R0, SR_TID.X ;  /* 0x0000000000007919 */ /* 0x000e6e0000002100 */
[----:B------:R-:W1:Y:S01]  /*0020*/  S2UR UR5, SR_CTAID.X ;  /* 0x00000000000579c3 */ /* 0x000e620000002500 */
[----:B------:R-:W2:Y:S01]  /*0030*/  LDCU UR4, c[0x0][0x390] ;  /* 0x00007200ff0477ac */ /* 0x000ea20008000800 */
[----:B0-----:R-:W-:-:S06]  /*0040*/  VIADD R1, R1, 0xffffffb0 ;  /* 0xffffffb001017836 */ /* 0x001fcc0000000000 */
[----:B------:R-:W1:Y:S01]  /*0050*/  LDC R7, c[0x0][0x360] ;  /* 0x0000d800ff077b82 */ /* 0x000e620000000800 */
[----:B--2---:R-:W-:Y:S01]  /*0060*/  USHF.L.U32 UR4, UR4, 0x2, URZ ;  /* 0x0000000204047899 */ /* 0x004fe200080006ff */
[----:B-1----:R-:W-:-:S05]  /*0070*/  IMAD R27, R7, UR5, R0 ;  /* 0x00000005071b7c24 */ /* 0x002fca000f8e0200 */
[----:B------:R-:W-:-:S13]  /*0080*/  ISETP.GE.AND P0, PT, R27, UR4, PT ;  /* 0x000000041b007c0c */ /* 0x000fda000bf06270 */
[----:B------:R-:W-:Y:S05]  /*0090*/  @P0 EXIT ;  /* 0x000000000000094d */ /* 0x000fea0003800000 */
[----:B------:R-:W0:Y:S01]  /*00a0*/  LDC.64 R2, c[0x0][0x380] ;  /* 0x0000e000ff027b82 */ /* 0x000e220000000a00 */
[----:B------:R-:W1:Y:S07]  /*00b0*/  LDCU.64 UR8, c[0x0][0x358] ;  /* 0x00006b00ff0877ac */ /* 0x000e6e0008000a00 */
[----:B------:R-:W2:Y:S01]  /*00c0*/  LDC.64 R24, c[0x0][0x388] ;  /* 0x0000e200ff187b82 */ /* 0x000ea20000000a00 */
[----:B0-----:R-:W-:-:S06]  /*00d0*/  IMAD.WIDE R2, R27, 0x4, R2 ;  /* 0x000000041b027825 */ /* 0x001fcc00078e0202 */
[----:B-1----:R-:W3:Y:S01]  /*00e0*/  LDG.E R2, desc[UR8][R2.64] ;  /* 0x0000000802027981 */ /* 0x002ee2000c1e1900 */
[----:B------:R-:W0:Y:S01]  /*00f0*/  S2UR UR5, SR_CgaCtaId ;  /* 0x00000000000579c3 */ /* 0x000e220000008800 */
[C---:B------:R-:W-:Y:S01]  /*0100*/  ISETP.GT.AND P0, PT, R27.reuse, 0x13, PT ;  /* 0x000000131b00780c */ /* 0x040fe20003f04270 */
[----:B--2---:R-:W-:Y:S01]  /*0110*/  IMAD.WIDE R24, R27, 0x4, R24 ;  /* 0x000000041b187825 */ /* 0x004fe200078e0218 */
[----:B------:R-:W-:Y:S01]  /*0120*/  UMOV UR4, 0x400 ;  /* 0x0000040000047882 */ /* 0x000fe20000000000 */
[----:B------:R-:W-:Y:S10]  /*0130*/  BSSY.RECONVERGENT B0, `(.L_x_0) ;  /* 0x000008d000007945 */ /* 0x000ff40003800200 */
[----:B------:R1:W-:Y:S01]  /*0140*/  @!P0 STG.E desc[UR8][R24.64], RZ ;  /* 0x000000ff18008986 */ /* 0x0003e2000c101908 */
[----:B------:R-:W-:Y:S01]  /*0150*/  ISETP.NE.AND P0, PT, R0, RZ, PT ;  /* 0x000000ff0000720c */ /* 0x000fe20003f05270 */
[----:B0-----:R-:W-:-:S06]  /*0160*/  ULEA UR4, UR5, UR4, 0x18 ;  /* 0x0000000405047291 */ /* 0x001fcc000f8ec0ff */
[----:B------:R-:W-:-:S05]  /*0170*/  LEA R5, R0, UR4, 0x2 ;  /* 0x0000000400057c11 */ /* 0x000fca000f8e10ff */
[----:B---3--:R1:W-:Y:S01]  /*0180*/  STS [R5], R2 ;  /* 0x0000000205007388 */ /* 0x0083e20000000800 */
[----:B------:R-:W-:Y:S06]  /*0190*/  BAR.SYNC.DEFER_BLOCKING 0x0 ;  /* 0x0000000000007b1d */ /* 0x000fec0000010000 */
[----:B------:R-:W-:Y:S05]  /*01a0*/  @P0 BRA `(.L_x_1) ;  /* 0x0000000800140947 */ /* 0x000fea0003800000 */
[C---:B------:R-:W-:Y:S01]  /*01b0*/  ISETP.GE.U32.AND P0, PT, R7.reuse, 0x4, PT ;  /* 0x000000040700780c */ /* 0x040fe20003f06070 */
[----:B-1----:R-:W-:Y:S01]  /*01c0*/  IMAD.MOV.U32 R2, RZ, RZ, RZ ;  /* 0x000000ffff027224 */ /* 0x002fe200078e00ff */
[----:B------:R-:W-:-:S04]  /*01d0*/  LOP3.LUT R0, R7, 0x3, RZ, 0xc0, !PT ;  /* 0x0000000307007812 */ /* 0x000fc800078ec0ff */
[----:B------:R-:W-:-:S07]  /*01e0*/  ISETP.NE.AND P1, PT, R0, RZ, PT ;  /* 0x000000ff0000720c */ /* 0x000fce0003f25270 */
[----:B------:R-:W-:Y:S06]  /*01f0*/  @!P0 BRA `(.L_x_2) ;  /* 0x0000000400108947 */ /* 0x000fec0003800000 */
[C---:B------:R-:W-:Y:S01]  /*0200*/  LOP3.LUT R3, R7.reuse, 0xfffffffc, RZ, 0xc0, !PT ;  /* 0xfffffffc07037812 */ /* 0x040fe200078ec0ff */
[----:B------:R-:W-:Y:S01]  /*0210*/  UIADD3 UR5, UPT, UPT, UR4, 0x20, URZ ;  /* 0x0000002004057890 */ /* 0x000fe2000fffe0ff */
[----:B------:R-:W-:Y:S02]  /*0220*/  LOP3.LUT R2, R7, 0x7fc, RZ, 0xc0, !PT ;  /* 0x000007fc07027812 */ /* 0x000fe400078ec0ff */
[----:B------:R-:W-:-:S09]  /*0230*/  IADD3 R3, PT, PT, -R3, RZ, RZ ;  /* 0x000000ff03037210 */ /* 0x000fd20007ffe1ff */
.L_x_3:
[----:B0-----:R-:W0:Y:S02]  /*0240*/  LDS.128 R8, [UR5+-0x20] ;  /* 0xffffe005ff087984 */ /* 0x001e240008000c00 */
[----:B0-----:R-:W0:Y:S02]  /*0250*/  F2I.TRUNC.NTZ R4, R11 ;  /* 0x0000000b00047305 */ /* 0x001e24000020f100 */
[----:B0-----:R-:W-:Y:S02]  /*0260*/  IMAD R13, R4, 0x4, R1 ;  /* 0x00000004040d7824 */ /* 0x001fe400078e0201 */
[----:B------:R-:W0:Y:S04]  /*0270*/  LDS.128 R4, [UR5+-0x10] ;  /* 0xfffff005ff047984 */ /* 0x000e280008000c00 */
[----:B------:R-:W2:Y:S04]  /*0280*/  LDL R15, [R13] ;  /* 0x000000000d0f7983 */ /* 0x000ea80000100800 */
[----:B------:R-:W3:Y:S04]  /*0290*/  LDL R12, [R13+0x14] ;  /* 0x000014000d0c7983 */ /* 0x000ee80000100800 */
[----:B------:R-:W4:Y:S04]  /*02a0*/  LDL R17, [R13+0x28] ;  /* 0x000028000d117983 */ /* 0x000f280000100800 */
[----:B------:R-:W5:Y:S01]  /*02b0*/  LDL R19, [R13+0x3c] ;  /* 0x00003c000d137983 */ /* 0x000f620000100800 */
[----:B0-----:R-:W0:Y:S01]  /*02c0*/  F2I.TRUNC.NTZ R22, R7 ;  /* 0x0000000700167305 */ /* 0x001e22000020f100 */
[----:B--2---:R-:W-:Y:S01]  /*02d0*/  FADD R14, R15, R8 ;  /* 0x000000080f0e7221 */ /* 0x004fe20000000000 */
[----:B---3--:R-:W-:Y:S01]  /*02e0*/  FADD R16, R12, R9 ;  /* 0x000000090c107221 */ /* 0x008fe20000000000 */
[----:B0-----:R-:W-:-:S03]  /*02f0*/  IMAD R12, R22, 0x4, R1 ;  /* 0x00000004160c7824 */ /* 0x001fc600078e0201 */
[----:B------:R-:W-:Y:S01]  /*0300*/  STL [R13], R14 ;  /* 0x0000000e0d007387 */ /* 0x000fe20000100800 */
[----:B----4-:R-:W-:-:S03]  /*0310*/  FADD R18, R17, R10 ;  /* 0x0000000a11127221 */ /* 0x010fc60000000000 */
[----:B------:R-:W-:Y:S01]  /*0320*/  STL [R13+0x14], R16 ;  /* 0x000014100d007387 */ /* 0x000fe20000100800 */
[----:B-----5:R-:W-:-:S03]  /*0330*/  FADD R20, R19, 1 ;  /* 0x3f80000013147421 */ /* 0x020fc60000000000 */
[----:B------:R-:W-:Y:S04]  /*0340*/  STL [R13+0x28], R18 ;  /* 0x000028120d007387 */ /* 0x000fe80000100800 */
[----:B------:R-:W-:Y:S04]  /*0350*/  STL [R13+0x3c], R20 ;  /* 0x00003c140d007387 */ /* 0x000fe80000100800 */
[----:B------:R-:W2:Y:S04]  /*0360*/  LDL R15, [R12] ;  /* 0x000000000c0f7983 */ /* 0x000ea80000100800 */
[----:B------:R-:W3:Y:S04]  /*0370*/  LDL R22, [R12+0x14] ;  /* 0x000014000c167983 */ /* 0x000ee80000100800 */
[----:B------:R-:W4:Y:S04]  /*0380*/  LDL R7, [R12+0x28] ;  /* 0x000028000c077983 */ /* 0x000f280000100800 */
[----:B------:R-:W5:Y:S04]  /*0390*/  LDL R21, [R12+0x3c] ;  /* 0x00003c000c157983 */ /* 0x000f680000100800 */
[----:B------:R-:W0:Y:S02]  /*03a0*/  LDS.128 R8, [UR5] ;  /* 0x00000005ff087984 */ /* 0x000e240008000c00 */
[----:B0-----:R-:W0:Y:S02]  /*03b0*/  F2I.TRUNC.NTZ R26, R11 ;  /* 0x0000000b001a7305 */ /* 0x001e24000020f100 */
[----:B0-----:R-:W-:Y:S01]  /*03c0*/  LEA R13, R26, R1, 0x2 ;  /* 0x000000011a0d7211 */ /* 0x001fe200078e10ff */
[----:B--2---:R-:W-:Y:S01]  /*03d0*/  FADD R15, R15, R4 ;  /* 0x000000040f0f7221 */ /* 0x004fe20000000000 */
[----:B---3--:R-:W-:-:S04]  /*03e0*/  FADD R17, R22, R5 ;  /* 0x0000000516117221 */ /* 0x008fc80000000000 */
        /* <DEDUP_REMOVED lines=10> */
[----:B------:R-:W0:Y:S02]  /*0490*/  LDS.128 R4, [UR5+0x10] ;  /* 0x00001005ff047984 */ /* 0x000e240008000c00 */
[----:B0-----:R-:W0:Y:S02]  /*04a0*/  F2I.TRUNC.NTZ R18, R7 ;  /* 0x0000000700127305 */ /* 0x001e24000020f100 */
[----:B0-----:R-:W-:-:S02]  /*04b0*/  IMAD R18, R18, 0x4, R1 ;  /* 0x0000000412127824 */ /* 0x001fc400078e0201 */
[----:B--2---:R-:W-:Y:S01]  /*04c0*/  FADD R8, R23, R8 ;  /* 0x0000000817087221 */ /* 0x004fe20000000000 */
[----:B---3--:R-:W-:-:S04]  /*04d0*/  FADD R14, R14, R9 ;  /* 0x000000090e0e7221 */ /* 0x008fc80000000000 */
[----:B------:R0:W-:Y:S01]  /*04e0*/  STL [R13], R8 ;  /* 0x000000080d007387 */ /* 0x0001e20000100800 */
[----:B----4-:R-:W-:-:S03]  /*04f0*/  FADD R10, R11, R10 ;  /* 0x0000000a0b0a7221 */ /* 0x010fc60000000000 */
[----:B------:R0:W-:Y:S01]  /*0500*/  STL [R13+0x14], R14 ;  /* 0x0000140e0d007387 */ /* 0x0001e20000100800 */
[----:B-----5:R-:W-:-:S03]  /*0510*/  FADD R16, R16, 1 ;  /* 0x3f80000010107421 */ /* 0x020fc60000000000 */
[----:B------:R0:W-:Y:S04]  /*0520*/  STL [R13+0x28], R10 ;  /* 0x0000280a0d007387 */ /* 0x0001e80000100800 */
[----:B------:R0:W-:Y:S04]  /*0530*/  STL [R13+0x3c], R16 ;  /* 0x00003c100d007387 */ /* 0x0001e80000100800 */
[----:B------:R-:W2:Y:S04]  /*0540*/  LDL R9, [R18] ;  /* 0x0000000012097983 */ /* 0x000ea80000100800 */
[----:B------:R-:W3:Y:S04]  /*0550*/  LDL R12, [R18+0x14] ;  /* 0x00001400120c7983 */ /* 0x000ee80000100800 */
[----:B------:R-:W4:Y:S04]  /*0560*/  LDL R7, [R18+0x28] ;  /* 0x0000280012077983 */ /* 0x000f280000100800 */
[----:B------:R-:W5:Y:S01]  /*0570*/  LDL R11, [R18+0x3c] ;  /* 0x00003c00120b7983 */ /* 0x000f620000100800 */
[----:B------:R-:W-:Y:S01]  /*0580*/  VIADD R3, R3, 0x4 ;  /* 0x0000000403037836 */ /* 0x000fe20000000000 */
[----:B------:R-:W-:-:S04]  /*0590*/  UIADD3 UR5, UPT, UPT, UR5, 0x40, URZ ;  /* 0x0000004005057890 */ /* 0x000fc8000fffe0ff */
[----:B------:R-:W-:Y:S01]  /*05a0*/  ISETP.NE.AND P0, PT, R3, RZ, PT ;  /* 0x000000ff0300720c */ /* 0x000fe20003f05270 */
[----:B--2---:R-:W-:Y:S01]  /*05b0*/  FADD R9, R9, R4 ;  /* 0x0000000409097221 */ /* 0x004fe20000000000 */
[----:B---3--:R-:W-:-:S04]  /*05c0*/  FADD R5, R12, R5 ;  /* 0x000000050c057221 */ /* 0x008fc80000000000 */
[----:B------:R0:W-:Y:S01]  /*05d0*/  STL [R18], R9 ;  /* 0x0000000912007387 */ /* 0x0001e20000100800 */
[----:B----4-:R-:W-:-:S03]  /*05e0*/  FADD R7, R7, R6 ;  /* 0x0000000607077221 */ /* 0x010fc60000000000 */
[----:B------:R0:W-:Y:S01]  /*05f0*/  STL [R18+0x14], R5 ;  /* 0x0000140512007387 */ /* 0x0001e20000100800 */
[----:B-----5:R-:W-:-:S03]  /*0600*/  FADD R11, R11, 1 ;  /* 0x3f8000000b0b7421 */ /* 0x020fc60000000000 */
[----:B------:R0:W-:Y:S04]  /*0610*/  STL [R18+0x28], R7 ;  /* 0x0000280712007387 */ /* 0x0001e80000100800 */
[----:B------:R0:W-:Y:S01]  /*0620*/  STL [R18+0x3c], R11 ;  /* 0x00003c0b12007387 */ /* 0x0001e20000100800 */
[----:B------:R-:W-:Y:S05]  /*0630*/  @P0 BRA `(.L_x_3) ;  /* 0xfffffffc00000947 */ /* 0x000fea000383ffff */
.L_x_2:
[----:B------:R-:W-:Y:S05]  /*0640*/  @!P1 BRA `(.L_x_4) ;  /* 0x00000000005c9947 */ /* 0x000fea0003800000 */
[----:B------:R-:W-:Y:S02]  /*0650*/  LEA R2, R2, UR4, 0x4 ;  /* 0x0000000402027c11 */ /* 0x000fe4000f8e20ff */
[----:B------:R-:W-:-:S03]  /*0660*/  IADD3 R4, PT, PT, -R0, RZ, RZ ;  /* 0x000000ff00047210 */ /* 0x000fc60007ffe1ff */
[----:B------:R-:W-:-:S07]  /*0670*/  VIADD R0, R2, 0x8 ;  /* 0x0000000802007836 */ /* 0x000fce0000000000 */
.L_x_5:
[----:B-1----:R-:W1:Y:S02]  /*0680*/  LDS.64 R2, [R0] ;  /* 0x0000000000027984 */ /* 0x002e640000000a00 */
[----:B-1----:R-:W0:Y:S02]  /*0690*/  F2I.TRUNC.NTZ R6, R3 ;  /* 0x0000000300067305 */ /* 0x002e24000020f100 */
[----:B0-----:R-:W-:Y:S02]  /*06a0*/  IMAD R5, R6, 0x4, R1 ;  /* 0x0000000406057824 */ /* 0x001fe400078e0201 */
[----:B------:R0:W1:Y:S04]  /*06b0*/  LDS.64 R6, [R0+-0x8] ;  /* 0xfffff80000067984 */ /* 0x0000680000000a00 */
[----:B------:R-:W1:Y:S04]  /*06c0*/  LDL R9, [R5] ;  /* 0x0000000005097983 */ /* 0x000e680000100800 */
[----:B------:R-:W2:Y:S04]  /*06d0*/  LDL R8, [R5+0x14] ;  /* 0x0000140005087983 */ /* 0x000ea80000100800 */
[----:B------:R-:W3:Y:S04]  /*06e0*/  LDL R11, [R5+0x28] ;  /* 0x00002800050b7983 */ /* 0x000ee80000100800 */
[----:B------:R-:W4:Y:S01]  /*06f0*/  LDL R10, [R5+0x3c] ;  /* 0x00003c00050a7983 */ /* 0x000f220000100800 */
[----:B------:R-:W-:Y:S01]  /*0700*/  IADD3 R4, PT, PT, R4, 0x1, RZ ;  /* 0x0000000104047810 */ /* 0x000fe20007ffe0ff */
[----:B0-----:R-:W-:-:S03]  /*0710*/  VIADD R0, R0, 0x10 ;  /* 0x0000001000007836 */ /* 0x001fc60000000000 */
[----:B------:R-:W-:Y:S01]  /*0720*/  ISETP.NE.AND P0, PT, R4, RZ, PT ;  /* 0x000000ff0400720c */ /* 0x000fe20003f05270 */
[----:B-1----:R-:W-:Y:S01]  /*0730*/  FADD R6, R6, R9 ;  /* 0x0000000906067221 */ /* 0x002fe20000000000 */
[----:B--2---:R-:W-:-:S04]  /*0740*/  FADD R8, R8, R7 ;  /* 0x0000000708087221 */ /* 0x004fc80000000000 */
[----:B------:R1:W-:Y:S01]  /*0750*/  STL [R5], R6 ;  /* 0x0000000605007387 */ /* 0x0003e20000100800 */
[----:B---3--:R-:W-:-:S03]  /*0760*/  FADD R2, R11, R2 ;  /* 0x000000020b027221 */ /* 0x008fc60000000000 */
[----:B------:R1:W-:Y:S01]  /*0770*/  STL [R5+0x14], R8 ;  /* 0x0000140805007387 */ /* 0x0003e20000100800 */
[----:B----4-:R-:W-:-:S03]  /*0780*/  FADD R10, R10, 1 ;  /* 0x3f8000000a0a7421 */ /* 0x010fc60000000000 */
[----:B------:R1:W-:Y:S04]  /*0790*/  STL [R5+0x28], R2 ;  /* 0x0000280205007387 */ /* 0x0003e80000100800 */
[----:B------:R1:W-:Y:S01]  /*07a0*/  STL [R5+0x3c], R10 ;  /* 0x00003c0a05007387 */ /* 0x0003e20000100800 */
[----:B------:R-:W-:Y:S05]  /*07b0*/  @P0 BRA `(.L_x_5) ;  /* 0xfffffffc00b00947 */ /* 0x000fea000383ffff */
.L_x_4:
[----:B------:R-:W2:Y:S01]  /*07c0*/  LDL.64 R28, [R1] ;  /* 0x00000000011c7983 */ /* 0x000ea20000100a00 */
[----:B------:R-:W3:Y:S03]  /*07d0*/  LDCU.64 UR6, c[0x0][0x388] ;  /* 0x00007100ff0677ac */ /* 0x000ee60008000a00 */
[----:B------:R-:W4:Y:S04]  /*07e0*/  LDL.64 R20, [R1+0x10] ;  /* 0x0000100001147983 */ /* 0x000f280000100a00 */
[----:B01----:R-:W5:Y:S04]  /*07f0*/  LDL.64 R6, [R1+0x28] ;  /* 0x0000280001067983 */ /* 0x003f680000100a00 */
[----:B------:R-:W5:Y:S04]  /*0800*/  LDL.64 R22, [R1+0x38] ;  /* 0x0000380001167983 */ /* 0x000f680000100a00 */
[----:B------:R-:W5:Y:S04]  /*0810*/  LDL.64 R8, [R1+0x18] ;  /* 0x0000180001087983 */ /* 0x000f680000100a00 */
[----:B------:R-:W5:Y:S04]  /*0820*/  LDL.64 R10, [R1+0x40] ;  /* 0x00004000010a7983 */ /* 0x000f680000100a00 */
[----:B------:R-:W5:Y:S04]  /*0830*/  LDL.64 R12, [R1+0x8] ;  /* 0x00000800010c7983 */ /* 0x000f680000100a00 */
[----:B------:R-:W5:Y:S04]  /*0840*/  LDL.64 R14, [R1+0x30] ;  /* 0x00003000010e7983 */ /* 0x000f680000100a00 */
[----:B------:R-:W5:Y:S04]  /*0850*/  LDL.64 R16, [R1+0x20] ;  /* 0x0000200001107983 */ /* 0x000f680000100a00 */
[----:B------:R-:W5:Y:S01]  /*0860*/  LDL.64 R18, [R1+0x48] ;  /* 0x0000480001127983 */ /* 0x000f620000100a00 */
[----:B------:R-:W2:Y:S01]  /*0870*/  LDC.64 R2, c[0x0][0x388] ;  /* 0x0000e200ff027b82 */ /* 0x000ea20000000a00 */
[----:B---3--:R-:W-:-:S04]  /*0880*/  UIADD3 UR5, UP0, UPT, UR6, 0x4, URZ ;  /* 0x0000000406057890 */ /* 0x008fc8000ff1e0ff */
[----:B------:R-:W-:Y:S02]  /*0890*/  UIADD3.X UR6, UPT, UPT, URZ, UR7, URZ, UP0, !UPT ;  /* 0x00000007ff067290 */ /* 0x000fe400087fe4ff */
[----:B------:R-:W-:-:S04]  /*08a0*/  IMAD.U32 R4, RZ, RZ, UR5 ;  /* 0x00000005ff047e24 */ /* 0x000fc8000f8e00ff */
[----:B------:R-:W-:Y:S01]  /*08b0*/  MOV R5, UR6 ;  /* 0x0000000600057c02 */ /* 0x000fe20008000f00 */
[----:B--2---:R0:W-:Y:S04]  /*08c0*/  REDG.E.ADD.F32.FTZ.RN.STRONG.GPU desc[UR8][R2.64], R28 ;  /* 0x0000001c020079a6 */ /* 0x0041e8000c12f308 */
[----:B----4-:R0:W-:Y:S04]  /*08d0*/  REDG.E.ADD.F32.FTZ.RN.STRONG.GPU desc[UR8][R4.64], R21 ;  /* 0x00000015040079a6 */ /* 0x0101e8000c12f308 */
[----:B-----5:R0:W-:Y:S04]  /*08e0*/  REDG.E.ADD.F32.FTZ.RN.STRONG.GPU desc[UR8][R4.64+0x4], R6 ;  /* 0x00000406040079a6 */ /* 0x0201e8000c12f308 */
[----:B------:R0:W-:Y:S04]  /*08f0*/  REDG.E.ADD.F32.FTZ.RN.STRONG.GPU desc[UR8][R4.64+0x8], R23 ;  /* 0x00000817040079a6 */ /* 0x0001e8000c12f308 */
        /* <DEDUP_REMOVED lines=15> */
[----:B------:R0:W-:Y:S02]  /*09f0*/  REDG.E.ADD.F32.FTZ.RN.STRONG.GPU desc[UR8][R4.64+0x48], R19 ;  /* 0x00004813040079a6 */ /* 0x0001e4000c12f308 */
.L_x_1:
[----:B------:R-:W-:Y:S05]  /*0a00*/  BSYNC.RECONVERGENT B0 ;  /* 0x0000000000007941 */ /* 0x000fea0003800200 */
.L_x_0:
[----:B------:R-:W-:Y:S01]  /*0a10*/  BAR.SYNC.DEFER_BLOCKING 0x0 ;  /* 0x0000000000007b1d */ /* 0x000fe20000010000 */
[----:B------:R-:W-:-:S13]  /*0a20*/  ISETP.GT.AND P0, PT, R27, 0x4, PT ;  /* 0x000000041b00780c */ /* 0x000fda0003f04270 */
[----:B------:R-:W-:Y:S05]  /*0a30*/  @P0 EXIT ;  /* 0x000000000000094d */ /* 0x000fea0003800000 */
[----:B-1----:R-:W-:-:S05]  /*0a40*/  IMAD.WIDE R24, R27, 0xc, R24 ;  /* 0x0000000c1b187825 */ /* 0x002fca00078e0218 */
[----:B0-----:R-:W2:Y:S04]  /*0a50*/  LDG.E R3, desc[UR8][R24.64+0xc] ;  /* 0x00000c0818037981 */ /* 0x001ea8000c1e1900 */
[----:B------:R-:W3:Y:S01]  /*0a60*/  LDG.E R0, desc[UR8][R24.64] ;  /* 0x0000000818007981 */ /* 0x000ee2000c1e1900 */
[----:B------:R-:W-:Y:S01]  /*0a70*/  BSSY.RECONVERGENT B0, `(.L_x_6) ;  /* 0x000000c000007945 */ /* 0x000fe20003800200 */
[----:B--2---:R-:W0:Y:S08]  /*0a80*/  MUFU.RCP R2, R3 ;  /* 0x0000000300027308 */ /* 0x004e300000001000 */
[----:B---3--:R-:W1:Y:S01]  /*0a90*/  FCHK P0, R0, R3 ;  /* 0x0000000300007302 */ /* 0x008e620000000000 */
[----:B0-----:R-:W-:-:S04]  /*0aa0*/  FFMA R5, -R3, R2, 1 ;  /* 0x3f80000003057423 */ /* 0x001fc80000000102 */
[----:B------:R-:W-:-:S04]  /*0ab0*/  FFMA R5, R2, R5, R2 ;  /* 0x0000000502057223 */ /* 0x000fc80000000002 */
[----:B------:R-:W-:-:S04]  /*0ac0*/  FFMA R2, R0, R5, RZ ;  /* 0x0000000500027223 */ /* 0x000fc800000000ff */
[----:B------:R-:W-:-:S04]  /*0ad0*/  FFMA R4, -R3, R2, R0 ;  /* 0x0000000203047223 */ /* 0x000fc80000000100 */
[----:B------:R-:W-:Y:S01]  /*0ae0*/  FFMA R5, R5, R4, R2 ;  /* 0x0000000405057223 */ /* 0x000fe20000000002 */
[----:B-1----:R-:W-:Y:S06]  /*0af0*/  @!P0 BRA `(.L_x_7) ;  /* 0x00000000000c8947 */ /* 0x002fec0003800000 */
[----:B------:R-:W-:-:S07]  /*0b00*/  MOV R2, 0xb20 ;  /* 0x00000b2000027802 */ /* 0x000fce0000000f00 */
[----:B------:R-:W-:Y:S05]  /*0b10*/  CALL.REL.NOINC `($__internal_0_$__cuda_sm3x_div_rn_noftz_f32_slowpath) ;  /* 0x0000000000947944 */ /* 0x000fea0003c00000 */
[----:B------:R-:W-:-:S07]  /*0b20*/  IMAD.MOV.U32 R5, RZ, RZ, R0 ;  /* 0x000000ffff057224 */ /* 0x000fce00078e0000 */
.L_x_7:
[----:B------:R-:W-:Y:S05]  /*0b30*/  BSYNC.RECONVERGENT B0 ;  /* 0x0000000000007941 */ /* 0x000fea0003800200 */
.L_x_6:
[----:B------:R-:W2:Y:S01]  /*0b40*/  LDG.E R2, desc[UR8][R24.64+0x4] ;  /* 0x0000040818027981 */ /* 0x000ea2000c1e1900 */
[----:B------:R-:W0:Y:S01]  /*0b50*/  MUFU.RCP R0, R3 ;  /* 0x0000000300007308 */ /* 0x000e220000001000 */
[----:B------:R-:W-:Y:S02]  /*0b60*/  BSSY.RECONVERGENT B0, `(.L_x_8) ;  /* 0x000000d000007945 */ /* 0x000fe40003800200 */
[----:B------:R1:W-:Y:S01]  /*0b70*/  STG.E desc[UR8][R24.64], R5 ;  /* 0x0000000518007986 */ /* 0x0003e2000c101908 */
[----:B0-----:R-:W-:-:S04]  /*0b80*/  FFMA R7, -R3, R0, 1 ;  /* 0x3f80000003077423 */ /* 0x001fc80000000100 */
[----:B------:R-:W-:Y:S01]  /*0b90*/  FFMA R0, R0, R7, R0 ;  /* 0x0000000700007223 */ /* 0x000fe20000000000 */
[----:B--2---:R-:W0:Y:S03]  /*0ba0*/  FCHK P0, R2, R3 ;  /* 0x0000000302007302 */ /* 0x004e260000000000 */
[----:B------:R-:W-:-:S04]  /*0bb0*/  FFMA R7, R0, R2, RZ ;  /* 0x0000000200077223 */ /* 0x000fc800000000ff */
[----:B------:R-:W-:-:S04]  /*0bc0*/  FFMA R4, -R3, R7, R2 ;  /* 0x0000000703047223 */ /* 0x000fc80000000102 */
[----:B------:R-:W-:Y:S01]  /*0bd0*/  FFMA R7, R0, R4, R7 ;  /* 0x0000000400077223 */ /* 0x000fe20000000007 */
[----:B01----:R-:W-:Y:S06]  /*0be0*/  @!P0 BRA `(.L_x_9) ;  /* 0x0000000000108947 */ /* 0x003fec0003800000 */
[----:B------:R-:W-:Y:S01]  /*0bf0*/  IMAD.MOV.U32 R0, RZ, RZ, R2 ;  /* 0x000000ffff007224 */ /* 0x000fe200078e0002 */
[----:B------:R-:W-:-:S07]  /*0c00*/  MOV R2, 0xc20 ;  /* 0x00000c2000027802 */ /* 0x000fce0000000f00 */
[----:B------:R-:W-:Y:S05]  /*0c10*/  CALL.REL.NOINC `($__internal_0_$__cuda_sm3x_div_rn_noftz_f32_slowpath) ;  /* 0x0000000000547944 */ /* 0x000fea0003c00000 */
[----:B------:R-:W-:-:S07]  /*0c20*/  MOV R7, R0 ;  /* 0x0000000000077202 */ /* 0x000fce0000000f00 */
.L_x_9:
[----:B------:R-:W-:Y:S05]  /*0c30*/  BSYNC.RECONVERGENT B0 ;  /* 0x0000000000007941 */ /* 0x000fea0003800200 */
.L_x_8:
        /* <DEDUP_REMOVED lines=14> */
[----:B------:R-:W-:-:S07]  /*0d20*/  IMAD.MOV.U32 R5, RZ, RZ, R0 ;  /* 0x000000ffff057224 */ /* 0x000fce00078e0000 */
.L_x_11:
[----:B------:R-:W-:Y:S05]  /*0d30*/  BSYNC.RECONVERGENT B0 ;  /* 0x0000000000007941 */ /* 0x000fea0003800200 */
.L_x_10:
[----:B------:R-:W-:Y:S04]  /*0d40*/  STG.E desc[UR8][R24.64+0x8], R5 ;  /* 0x0000080518007986 */ /* 0x000fe8000c101908 */
[----:B------:R-:W-:Y:S01]  /*0d50*/  STG.E desc[UR8][R24.64+0xc], RZ ;  /* 0x00000cff18007986 */ /* 0x000fe2000c101908 */
[----:B------:R-:W-:Y:S05]  /*0d60*/  EXIT ;  /* 0x000000000000794d */ /* 0x000fea0003800000 */
        .weak           $__internal_0_$__cuda_sm3x_div_rn_noftz_f32_slowpath
        .type           $__internal_0_$__cuda_sm3x_div_rn_noftz_f32_slowpath,@function
        .size           $__internal_0_$__cuda_sm3x_div_rn_noftz_f32_slowpath,(.L_x_41 - $__internal_0_$__cuda_sm3x_div_rn_noftz_f32_slowpath)
$__internal_0_$__cuda_sm3x_div_rn_noftz_f32_slowpath:
[--C-:B------:R-:W-:Y:S01]  /*0d70*/  SHF.R.U32.HI R5, RZ, 0x17, R3.reuse ;  /* 0x00000017ff057819 */ /* 0x100fe20000011603 */
[----:B------:R-:W-:Y:S01]  /*0d80*/  BSSY.RECONVERGENT B1, `(.L_x_12) ;  /* 0x0000063000017945 */ /* 0x000fe20003800200 */
[----:B------:R-:W-:Y:S02]  /*0d90*/  SHF.R.U32.HI R4, RZ, 0x17, R0 ;  /* 0x00000017ff047819 */ /* 0x000fe40000011600 */
[----:B------:R-:W-:Y:S01]  /*0da0*/  LOP3.LUT R10, R5, 0xff, RZ, 0xc0, !PT ;  /* 0x000000ff050a7812 */ /* 0x000fe200078ec0ff */
[----:B------:R-:W-:Y:S01]  /*0db0*/  IMAD.MOV.U32 R5, RZ, RZ, R3 ;  /* 0x000000ffff057224 */ /* 0x000fe200078e0003 */
[----:B------:R-:W-:Y:S02]  /*0dc0*/  LOP3.LUT R8, R4, 0xff, RZ, 0xc0, !PT ;  /* 0x000000ff04087812 */ /* 0x000fe400078ec0ff */
[----:B------:R-:W-:-:S03]  /*0dd0*/  IADD3 R7, PT, PT, R10, -0x1, RZ ;  /* 0xffffffff0a077810 */ /* 0x000fc60007ffe0ff */
[----:B------:R-:W-:Y:S01]  /*0de0*/  VIADD R6, R8, 0xffffffff ;  /* 0xffffffff08067836 */ /* 0x000fe20000000000 */
[----:B------:R-:W-:-:S04]  /*0df0*/  ISETP.GT.U32.AND P0, PT, R7, 0xfd, PT ;  /* 0x000000fd0700780c */ /* 0x000fc80003f04070 */
[----:B------:R-:W-:-:S13]  /*0e00*/  ISETP.GT.U32.OR P0, PT, R6, 0xfd, P0 ;  /* 0x000000fd0600780c */ /* 0x000fda0000704470 */
[----:B------:R-:W-:Y:S01]  /*0e10*/  @!P0 MOV R4, RZ ;  /* 0x000000ff00048202 */ /* 0x000fe20000000f00 */
[----:B------:R-:W-:Y:S06]  /*0e20*/  @!P0 BRA `(.L_x_13) ;  /* 0x00000000005c8947 */ /* 0x000fec0003800000 */
[----:B------:R-:W-:Y:S02]  /*0e30*/  FSETP.GTU.FTZ.AND P0, PT, |R0|, +INF , PT ;  /* 0x7f8000000000780b */ /* 0x000fe40003f1c200 */
[----:B------:R-:W-:-:S04]  /*0e40*/  FSETP.GTU.FTZ.AND P1, PT, |R3|, +INF , PT ;  /* 0x7f8000000300780b */ /* 0x000fc80003f3c200 */
[----:B------:R-:W-:-:S13]  /*0e50*/  PLOP3.LUT P0, PT, P0, P1, PT, 0xf8, 0x8f ;  /* 0x00000000008f781c */ /* 0x000fda0000703f70 */
[----:B------:R-:W-:Y:S05]  /*0e60*/  @P0 BRA `(.L_x_14) ;  /* 0x00000004004c0947 */ /* 0x000fea0003800000 */
[----:B------:R-:W-:-:S13]  /*0e70*/  LOP3.LUT P0, RZ, R5, 0x7fffffff, R0, 0xc8, !PT ;  /* 0x7fffffff05ff7812 */ /* 0x000fda000780c800 */
[----:B------:R-:W-:Y:S05]  /*0e80*/  @!P0 BRA `(.L_x_15) ;  /* 0x00000004003c8947 */ /* 0x000fea0003800000 */
[C---:B------:R-:W-:Y:S02]  /*0e90*/  FSETP.NEU.FTZ.AND P2, PT, |R0|.reuse, +INF , PT ;  /* 0x7f8000000000780b */ /* 0x040fe40003f5d200 */
[----:B------:R-:W-:Y:S02]  /*0ea0*/  FSETP.NEU.FTZ.AND P1, PT, |R3|, +INF , PT ;  /* 0x7f8000000300780b */ /* 0x000fe40003f3d200 */
[----:B------:R-:W-:-:S11]  /*0eb0*/  FSETP.NEU.FTZ.AND P0, PT, |R0|, +INF , PT ;  /* 0x7f8000000000780b */ /* 0x000fd60003f1d200 */
[----:B------:R-:W-:Y:S05]  /*0ec0*/  @!P1 BRA !P2, `(.L_x_15) ;  /* 0x00000004002c9947 */ /* 0x000fea0005000000 */
[----:B------:R-:W-:-:S04]  /*0ed0*/  LOP3.LUT P2, RZ, R0, 0x7fffffff, RZ, 0xc0, !PT ;  /* 0x7fffffff00ff7812 */ /* 0x000fc8000784c0ff */
[----:B------:R-:W-:-:S13]  /*0ee0*/  PLOP3.LUT P1, PT, P1, P2, PT, 0x2f, 0xf2 ;  /* 0x0000000000f2781c */ /* 0x000fda0000f24577 */
[----:B------:R-:W-:Y:S05]  /*0ef0*/  @P1 BRA `(.L_x_16) ;  /* 0x0000000400181947 */ /* 0x000fea0003800000 */
[----:B------:R-:W-:-:S04]  /*0f00*/  LOP3.LUT P1, RZ, R5, 0x7fffffff, RZ, 0xc0, !PT ;  /* 0x7fffffff05ff7812 */ /* 0x000fc8000782c0ff */
[----:B------:R-:W-:-:S13]  /*0f10*/  PLOP3.LUT P0, PT, P0, P1, PT, 0x2f, 0xf2 ;  /* 0x0000000000f2781c */ /* 0x000fda0000702577 */
[----:B------:R-:W-:Y:S05]  /*0f20*/  @P0 BRA `(.L_x_17) ;  /* 0x0000000400000947 */ /* 0x000fea0003800000 */
[----:B------:R-:W-:Y:S02]  /*0f30*/  ISETP.GE.AND P0, PT, R6, RZ, PT ;  /* 0x000000ff0600720c */ /* 0x000fe40003f06270 */
[----:B------:R-:W-:-:S11]  /*0f40*/  ISETP.GE.AND P1, PT, R7, RZ, PT ;  /* 0x000000ff0700720c */ /* 0x000fd60003f26270 */
[----:B------:R-:W-:Y:S01]  /*0f50*/  @P0 IMAD.MOV.U32 R4, RZ, RZ, RZ ;  /* 0x000000ffff040224 */ /* 0x000fe200078e00ff */
[----:B------:R-:W-:Y:S01]  /*0f60*/  @!P0 MOV R4, 0xffffffc0 ;  /* 0xffffffc000048802 */ /* 0x000fe20000000f00 */
[----:B------:R-:W-:Y:S01]  /*0f70*/  @!P0 FFMA R0, R0, 1.84467440737095516160e+19, RZ ;  /* 0x5f80000000008823 */ /* 0x000fe200000000ff */
[----:B------:R-:W-:-:S03]  /*0f80*/  @!P1 FFMA R5, R3, 1.84467440737095516160e+19, RZ ;  /* 0x5f80000003059823 */ /* 0x000fc600000000ff */
[----:B------:R-:W-:-:S07]  /*0f90*/  @!P1 VIADD R4, R4, 0x40 ;  /* 0x0000004004049836 */ /* 0x000fce0000000000 */
.L_x_13:
[----:B------:R-:W-:Y:S01]  /*0fa0*/  LEA R6, R10, 0xc0800000, 0x17 ;  /* 0xc08000000a067811 */ /* 0x000fe200078eb8ff */
[----:B------:R-:W-:Y:S03]  /*0fb0*/  BSSY.RECONVERGENT B2, `(.L_x_18) ;  /* 0x0000036000027945 */ /* 0x000fe60003800200 */
[----:B------:R-:W-:Y:S01]  /*0fc0*/  IADD3 R6, PT, PT, -R6, R5, RZ ;  /* 0x0000000506067210 */ /* 0x000fe20007ffe1ff */
[----:B------:R-:W-:-:S03]  /*0fd0*/  VIADD R5, R8, 0xffffff81 ;  /* 0xffffff8108057836 */ /* 0x000fc60000000000 */
[----:B------:R-:W0:Y:S01]  /*0fe0*/  MUFU.RCP R7, R6 ;  /* 0x0000000600077308 */ /* 0x000e220000001000 */
[----:B------:R-:W-:Y:S01]  /*0ff0*/  FADD.FTZ R9, -R6, -RZ ;  /* 0x800000ff06097221 */ /* 0x000fe20000010100 */
[----:B------:R-:W-:-:S03]  /*1000*/  IMAD R0, R5, -0x800000, R0 ;  /* 0xff80000005007824 */ /* 0x000fc600078e0200 */
[----:B0-----:R-:W-:-:S04]  /*1010*/  FFMA R8, R7, R9, 1 ;  /* 0x3f80000007087423 */ /* 0x001fc80000000009 */
[----:B------:R-:W-:-:S04]  /*1020*/  FFMA R12, R7, R8, R7 ;  /* 0x00000008070c7223 */ /* 0x000fc80000000007 */
[----:B------:R-:W-:-:S04]  /*1030*/  FFMA R7, R0, R12, RZ ;  /* 0x0000000c00077223 */ /* 0x000fc800000000ff */
[----:B------:R-:W-:-:S04]  /*1040*/  FFMA R8, R9, R7, R0 ;  /* 0x0000000709087223 */ /* 0x000fc80000000000 */
[----:B------:R-:W-:Y:S01]  /*1050*/  FFMA R11, R12, R8, R7 ;  /* 0x000000080c0b7223 */ /* 0x000fe20000000007 */
[----:B------:R-:W-:-:S03]  /*1060*/  IADD3 R7, PT, PT, R5, 0x7f, -R10 ;  /* 0x0000007f05077810 */ /* 0x000fc60007ffe80a */
[----:B------:R-:W-:Y:S01]  /*1070*/  FFMA R8, R9, R11, R0 ;  /* 0x0000000b09087223 */ /* 0x000fe20000000000 */
[----:B------:R-:W-:-:S03]  /*1080*/  IADD3 R7, PT, PT, R7, R4, RZ ;  /* 0x0000000407077210 */ /* 0x000fc60007ffe0ff */
[----:B------:R-:W-:-:S05]  /*1090*/  FFMA R0, R12, R8, R11 ;  /* 0x000000080c007223 */ /* 0x000fca000000000b */
[----:B------:R-:W-:-:S04]  /*10a0*/  SHF.R.U32.HI R5, RZ, 0x17, R0 ;  /* 0x00000017ff057819 */ /* 0x000fc80000011600 */
[----:B------:R-:W-:-:S05]  /*10b0*/  LOP3.LUT R5, R5, 0xff, RZ, 0xc0, !PT ;  /* 0x000000ff05057812 */ /* 0x000fca00078ec0ff */
[----:B------:R-:W-:-:S05]  /*10c0*/  IMAD.IADD R9, R5, 0x1, R7 ;  /* 0x0000000105097824 */ /* 0x000fca00078e0207 */
[----:B------:R-:W-:-:S04]  /*10d0*/  IADD3 R4, PT, PT, R9, -0x1, RZ ;  /* 0xffffffff09047810 */ /* 0x000fc80007ffe0ff */
[----:B------:R-:W-:-:S13]  /*10e0*/  ISETP.GE.U32.AND P0, PT, R4, 0xfe, PT ;  /* 0x000000fe0400780c */ /* 0x000fda0003f06070 */
[----:B------:R-:W-:Y:S05]  /*10f0*/  @!P0 BRA `(.L_x_19) ;  /* 0x0000000000808947 */ /* 0x000fea0003800000 */
[----:B------:R-:W-:-:S13]  /*1100*/  ISETP.GT.AND P0, PT, R9, 0xfe, PT ;  /* 0x000000fe0900780c */ /* 0x000fda0003f04270 */
[----:B------:R-:W-:Y:S05]  /*1110*/  @P0 BRA `(.L_x_20) ;  /* 0x00000000006c0947 */ /* 0x000fea0003800000 */
[----:B------:R-:W-:-:S13]  /*1120*/  ISETP.GE.AND P0, PT, R9, 0x1, PT ;  /* 0x000000010900780c */ /* 0x000fda0003f06270 */
[----:B------:R-:W-:Y:S05]  /*1130*/  @P0 BRA `(.L_x_21) ;  /* 0x0000000000740947 */ /* 0x000fea0003800000 */
[----:B------:R-:W-:Y:S02]  /*1140*/  ISETP.GE.AND P0, PT, R9, -0x18, PT ;  /* 0xffffffe80900780c */ /* 0x000fe40003f06270 */
[----:B------:R-:W-:-:S11]  /*1150*/  LOP3.LUT R0, R0, 0x80000000, RZ, 0xc0, !PT ;  /* 0x8000000000007812 */ /* 0x000fd600078ec0ff */
[----:B------:R-:W-:Y:S05]  /*1160*/  @!P0 BRA `(.L_x_21) ;  /* 0x0000000000688947 */ /* 0x000fea0003800000 */
[CCC-:B------:R-:W-:Y:S01]  /*1170*/  FFMA.RZ R4, R12.reuse, R8.reuse, R11.reuse ;  /* 0x000000080c047223 */ /* 0x1c0fe2000000c00b */
[C---:B------:R-:W-:Y:S02]  /*1180*/  VIADD R7, R9.reuse, 0x20 ;  /* 0x0000002009077836 */ /* 0x040fe40000000000 */
[-CC-:B------:R-:W-:Y:S01]  /*1190*/  FFMA.RM R5, R12, R8.reuse, R11.reuse ;  /* 0x000000080c057223 */ /* 0x180fe2000000400b */
[C---:B------:R-:W-:Y:S02]  /*11a0*/  ISETP.NE.AND P2, PT, R9.reuse, RZ, PT ;  /* 0x000000ff0900720c */ /* 0x040fe40003f45270 */
[----:B------:R-:W-:Y:S01]  /*11b0*/  LOP3.LUT R6, R4, 0x7fffff, RZ, 0xc0, !PT ;  /* 0x007fffff04067812 */ /* 0x000fe200078ec0ff */
[----:B------:R-:W-:Y:S01]  /*11c0*/  FFMA.RP R4, R12, R8, R11 ;  /* 0x000000080c047223 */ /* 0x000fe2000000800b */
[----:B------:R-:W-:Y:S02]  /*11d0*/  ISETP.NE.AND P1, PT, R9, RZ, PT ;  /* 0x000000ff0900720c */ /* 0x000fe40003f25270 */
[----:B------:R-:W-:-:S02]  /*11e0*/  LOP3.LUT R6, R6, 0x800000, RZ, 0xfc, !PT ;  /* 0x0080000006067812 */ /* 0x000fc400078efcff */
[----:B------:R-:W-:Y:S02]  /*11f0*/  IADD3 R8, PT, PT, -R9, RZ, RZ ;  /* 0x000000ff09087210 */ /* 0x000fe40007ffe1ff */
[----:B------:R-:W-:Y:S02]  /*1200*/  SHF.L.U32 R7, R6, R7, RZ ;  /* 0x0000000706077219 */ /* 0x000fe400000006ff */
[----:B------:R-:W-:Y:S02]  /*1210*/  FSETP.NEU.FTZ.AND P0, PT, R4, R5, PT ;  /* 0x000000050400720b */ /* 0x000fe40003f1d000 */
[----:B------:R-:W-:Y:S02]  /*1220*/  SEL R5, R8, RZ, P2 ;  /* 0x000000ff08057207 */ /* 0x000fe40001000000 */
[----:B------:R-:W-:Y:S02]  /*1230*/  ISETP.NE.AND P1, PT, R7, RZ, P1 ;  /* 0x000000ff0700720c */ /* 0x000fe40000f25270 */
[----:B------:R-:W-:-:S02]  /*1240*/  SHF.R.U32.HI R5, RZ, R5, R6 ;  /* 0x00000005ff057219 */ /* 0x000fc40000011606 */
[----:B------:R-:W-:Y:S02]  /*1250*/  PLOP3.LUT P0, PT, P0, P1, PT, 0xf8, 0x8f ;  /* 0x00000000008f781c */ /* 0x000fe40000703f70 */
[----:B------:R-:W-:Y:S02]  /*1260*/  SHF.R.U32.HI R7, RZ, 0x1, R5 ;  /* 0x00000001ff077819 */ /* 0x000fe40000011605 */
[----:B------:R-:W-:-:S04]  /*1270*/  SEL R4, RZ, 0x1, !P0 ;  /* 0x00000001ff047807 */ /* 0x000fc80004000000 */
[----:B------:R-:W-:-:S04]  /*1280*/  LOP3.LUT R4, R4, 0x1, R7, 0xf8, !PT ;  /* 0x0000000104047812 */ /* 0x000fc800078ef807 */
[----:B------:R-:W-:-:S05]  /*1290*/  LOP3.LUT R4, R4, R5, RZ, 0xc0, !PT ;  /* 0x0000000504047212 */ /* 0x000fca00078ec0ff */
[----:B------:R-:W-:-:S05]  /*12a0*/  IMAD.IADD R7, R7, 0x1, R4 ;  /* 0x0000000107077824 */ /* 0x000fca00078e0204 */
[----:B------:R-:W-:Y:S01]  /*12b0*/  LOP3.LUT R0, R7, R0, RZ, 0xfc, !PT ;  /* 0x0000000007007212 */ /* 0x000fe200078efcff */
[----:B------:R-:W-:Y:S06]  /*12c0*/  BRA `(.L_x_21) ;  /* 0x0000000000107947 */ /* 0x000fec0003800000 */
.L_x_20:
[----:B------:R-:W-:-:S04]  /*12d0*/  LOP3.LUT R0, R0, 0x80000000, RZ, 0xc0, !PT ;  /* 0x8000000000007812 */ /* 0x000fc800078ec0ff */
[----:B------:R-:W-:Y:S01]  /*12e0*/  LOP3.LUT R0, R0, 0x7f800000, RZ, 0xfc, !PT ;  /* 0x7f80000000007812 */ /* 0x000fe200078efcff */
[----:B------:R-:W-:Y:S06]  /*12f0*/  BRA `(.L_x_21) ;  /* 0x0000000000047947 */ /* 0x000fec0003800000 */
.L_x_19:
[----:B------:R-:W-:-:S07]  /*1300*/  LEA R0, R7, R0, 0x17 ;  /* 0x0000000007007211 */ /* 0x000fce00078eb8ff */
.L_x_21:
[----:B------:R-:W-:Y:S05]  /*1310*/  BSYNC.RECONVERGENT B2 ;  /* 0x0000000000027941 */ /* 0x000fea0003800200 */
.L_x_18:
[----:B------:R-:W-:Y:S05]  /*1320*/  BRA `(.L_x_22) ;  /* 0x0000000000207947 */ /* 0x000fea0003800000 */
.L_x_17:
[----:B------:R-:W-:-:S04]  /*1330*/  LOP3.LUT R0, R5, 0x80000000, R0, 0x48, !PT ;  /* 0x8000000005007812 */ /* 0x000fc800078e4800 */
[----:B------:R-:W-:Y:S01]  /*1340*/  LOP3.LUT R0, R0, 0x7f800000, RZ, 0xfc, !PT ;  /* 0x7f80000000007812 */ /* 0x000fe200078efcff */
[----:B------:R-:W-:Y:S06]  /*1350*/  BRA `(.L_x_22) ;  /* 0x0000000000147947 */ /* 0x000fec0003800000 */
.L_x_16:
[----:B------:R-:W-:Y:S01]  /*1360*/  LOP3.LUT R0, R5, 0x80000000, R0, 0x48, !PT ;  /* 0x8000000005007812 */ /* 0x000fe200078e4800 */
[----:B------:R-:W-:Y:S06]  /*1370*/  BRA `(.L_x_22) ;  /* 0x00000000000c7947 */ /* 0x000fec0003800000 */
.L_x_15:
[----:B------:R-:W0:Y:S01]  /*1380*/  MUFU.RSQ R0, -QNAN ;  /* 0xffc0000000007908 */ /* 0x000e220000001400 */
[----:B------:R-:W-:Y:S05]  /*1390*/  BRA `(.L_x_22) ;  /* 0x0000000000047947 */ /* 0x000fea0003800000 */
.L_x_14:
[----:B------:R-:W-:-:S07]  /*13a0*/  FADD.FTZ R0, R0, R3 ;  /* 0x0000000300007221 */ /* 0x000fce0000010000 */
.L_x_22:
[----:B------:R-:W-:Y:S05]  /*13b0*/  BSYNC.RECONVERGENT B1 ;  /* 0x0000000000017941 */ /* 0x000fea0003800200 */
.L_x_12:
[----:B------:R-:W-:Y:S02]  /*13c0*/  HFMA2 R5, -RZ, RZ, 0, 0 ;  /* 0x00000000ff057431 */ /* 0x000fe400000001ff */
[----:B------:R-:W-:-:S04]  /*13d0*/  IMAD.MOV.U32 R4, RZ, RZ, R2 ;  /* 0x000000ffff047224 */ /* 0x000fc800078e0002 */
[----:B0-----:R-:W-:Y:S05]  /*13e0*/  RET.REL.NODEC R4 `(_Z15centroidUpdate1PfS_i) ;  /* 0xffffffec04047950 */ /* 0x001fea0003c3ffff */
.L_x_23:
[----:B------:R-:W-:-:S00]  /*13f0*/  BRA `(.L_x_23) ;  /* 0xfffffffc00fc7947 */ /* 0x000fc0000383ffff */
[----:B------:R-:W-:-:S00]  /*1400*/  NOP ;  /* 0x0000000000007918 */ /* 0x000fc00000000000 */
[----:B------:R-:W-:-:S00]  /*1410*/  NOP ;  /* 0x0000000000007918 */ /* 0x000fc00000000000 */
[----:B------:R-:W-:-:S00]  /*1420*/  NOP ;  /* 0x0000000000007918 */ /* 0x000fc00000000000 */
[----:B------:R-:W-:-:S00]  /*1430*/  NOP ;  /* 0x0000000000007918 */ /* 0x000fc00000000000 */
[----:B------:R-:W-:-:S00]  /*1440*/  NOP ;  /* 0x0000000000007918 */ /* 0x000fc00000000000 */
[----:B------:R-:W-:-:S00]  /*1450*/  NOP ;  /* 0x0000000000007918 */ /* 0x000fc00000000000 */
[----:B------:R-:W-:-:S00]  /*1460*/  NOP ;  /* 0x0000000000007918 */ /* 0x000fc00000000000 */
[----:B------:R-:W-:-:S00]  /*1470*/  NOP ;  /* 0x0000000000007918 */ /* 0x000fc00000000000 */
.L_x_41:


//--------------------- .text._Z14centroidAssignPfS_i --------------------------
	.section	.text._Z14centroidAssignPfS_i,"ax",@progbits
	.align	128
        .global         _Z14centroidAssignPfS_i
        .type           _Z14centroidAssignPfS_i,@function
        .size           _Z14centroidAssignPfS_i,(.L_x_42 - _Z14centroidAssignPfS_i)
        .other          _Z14centroidAssignPfS_i,@"STO_CUDA_ENTRY STV_DEFAULT"
_Z14centroidAssignPfS_i:
.text._Z14centroidAssignPfS_i:
[----:B------:R-:W-:Y:S01]  /*0000*/  LDC R1, c[0x0][0x37c] ;  /* 0x0000df00ff017b82 */ /* 0x000fe20000000800 */
[----:B------:R-:W0:Y:S07]  /*0010*/  S2R R0, SR_TID.X ;  /* 0x0000000000007919 */ /* 0x000e2e0000002100 */
[----:B------:R-:W0:Y:S01]  /*0020*/  S2UR UR4, SR_CTAID.X ;  /* 0x00000000000479c3 */ /* 0x000e220000002500 */
[----:B------:R-:W1:Y:S07]  /*0030*/  LDCU UR5, c[0x0][0x390] ;  /* 0x00007200ff0577ac */ /* 0x000e6e0008000800 */
[----:B------:R-:W0:Y:S02]  /*0040*/  LDC R3, c[0x0][0x360] ;  /* 0x0000d800ff037b82 */ /* 0x000e240000000800 */
[----:B0-----:R-:W-:-:S05]  /*0050*/  IMAD R0, R3, UR4, R0 ;  /* 0x0000000403007c24 */ /* 0x001fca000f8e0200 */
[----:B-1----:R-:W-:-:S13]  /*0060*/  ISETP.GE.AND P0, PT, R0, UR5, PT ;  /* 0x0000000500007c0c */ /* 0x002fda000bf06270 */
[----:B------:R-:W-:Y:S05]  /*0070*/  @P0 EXIT ;  /* 0x000000000000094d */ /* 0x000fea0003800000 */
[----:B------:R-:W0:Y:S01]  /*0080*/  LDC.64 R2, c[0x0][0x380] ;  /* 0x0000e000ff027b82 */ /* 0x000e220000000a00 */
[----:B------:R-:W1:Y:S01]  /*0090*/  LDCU.64 UR4, c[0x0][0x358] ;  /* 0x00006b00ff0477ac */ /* 0x000e620008000a00 */
[----:B------:R-:W-:-:S06]  /*00a0*/  SHF.L.U32 R5, R0, 0x2, RZ ;  /* 0x0000000200057819 */ /* 0x000fcc00000006ff */
[----:B------:R-:W2:Y:S01]  /*00b0*/  LDC.64 R8, c[0x0][0x388] ;  /* 0x0000e200ff087b82 */ /* 0x000ea20000000a00 */
[----:B0-----:R-:W-:-:S05]  /*00c0*/  IMAD.WIDE R2, R5, 0x4, R2 ;  /* 0x0000000405027825 */ /* 0x001fca00078e0202 */
[----:B-1----:R-:W3:Y:S04]  /*00d0*/  LDG.E R4, desc[UR4][R2.64+0x4] ;  /* 0x0000040402047981 */ /* 0x002ee8000c1e1900 */
[----:B--2---:R-:W3:Y:S04]  /*00e0*/  LDG.E R7, desc[UR4][R8.64+0x4] ;  /* 0x0000040408077981 */ /* 0x004ee8000c1e1900 */
[----:B------:R-:W2:Y:S04]  /*00f0*/  LDG.E R0, desc[UR4][R8.64] ;  /* 0x0000000408007981 */ /* 0x000ea8000c1e1900 */
[----:B------:R-:W2:Y:S04]  /*0100*/  LDG.E R5, desc[UR4][R2.64] ;  /* 0x0000000402057981 */ /* 0x000ea8000c1e1900 */
[----:B------:R-:W4:Y:S04]  /*0110*/  LDG.E R11, desc[UR4][R8.64+0x8] ;  /* 0x00000804080b7981 */ /* 0x000f28000c1e1900 */
[----:B------:R-:W4:Y:S01]  /*0120*/  LDG.E R6, desc[UR4][R2.64+0x8] ;  /* 0x0000080402067981 */ /* 0x000f22000c1e1900 */
[----:B------:R-:W-:Y:S01]  /*0130*/  BSSY.RECONVERGENT B0, `(.L_x_24) ;  /* 0x0000013000007945 */ /* 0x000fe20003800200 */
[----:B---3--:R-:W-:-:S04]  /*0140*/  FADD R7, -R4, R7 ;  /* 0x0000000704077221 */ /* 0x008fc80000000100 */
[----:B------:R-:W-:Y:S01]  /*0150*/  FMUL R7, R7, R7 ;  /* 0x0000000707077220 */ /* 0x000fe20000400000 */
[----:B--2---:R-:W-:-:S04]  /*0160*/  FADD R0, -R5, R0 ;  /* 0x0000000005007221 */ /* 0x004fc80000000100 */
[----:B------:R-:W-:Y:S01]  /*0170*/  FFMA R7, R0, R0, R7 ;  /* 0x0000000000077223 */ /* 0x000fe20000000007 */
[----:B----4-:R-:W-:-:S04]  /*0180*/  FADD R10, -R6, R11 ;  /* 0x0000000b060a7221 */ /* 0x010fc80000000100 */
[----:B------:R-:W-:-:S05]  /*0190*/  FFMA R0, R10, R10, R7 ;  /* 0x0000000a0a007223 */ /* 0x000fca0000000007 */
[----:B------:R-:W-:Y:S01]  /*01a0*/  IADD3 R10, PT, PT, R0, -0xd000000, RZ ;  /* 0xf3000000000a7810 */ /* 0x000fe20007ffe0ff */
[----:B------:R0:W1:Y:S03]  /*01b0*/  MUFU.RSQ R7, R0 ;  /* 0x0000000000077308 */ /* 0x0000660000001400 */
[----:B------:R-:W-:-:S13]  /*01c0*/  ISETP.GT.U32.AND P0, PT, R10, 0x727fffff, PT ;  /* 0x727fffff0a00780c */ /* 0x000fda0003f04070 */
[----:B0-----:R-:W-:Y:S05]  /*01d0*/  @!P0 BRA `(.L_x_25) ;  /* 0x0000000000108947 */ /* 0x001fea0003800000 */
[----:B------:R-:W-:-:S07]  /*01e0*/  MOV R15, 0x200 ;  /* 0x00000200000f7802 */ /* 0x000fce0000000f00 */
[----:B-1----:R-:W-:Y:S05]  /*01f0*/  CALL.REL.NOINC `($__internal_1_$__cuda_sm20_sqrt_rn_f32_slowpath) ;  /* 0x0000000400d07944 */ /* 0x002fea0003c00000 */
[----:B------:R-:W-:Y:S01]  /*0200*/  MOV R7, R0 ;  /* 0x0000000000077202 */ /* 0x000fe20000000f00 */
[----:B------:R-:W-:Y:S06]  /*0210*/  BRA `(.L_x_26) ;  /* 0x0000000000107947 */ /* 0x000fec0003800000 */
.L_x_25:
[----:B-1----:R-:W-:Y:S01]  /*0220*/  FMUL.FTZ R9, R0, R7 ;  /* 0x0000000700097220 */ /* 0x002fe20000410000 */
[----:B------:R-:W-:-:S03]  /*0230*/  FMUL.FTZ R7, R7, 0.5 ;  /* 0x3f00000007077820 */ /* 0x000fc60000410000 */
[----:B------:R-:W-:-:S04]  /*0240*/  FFMA R0, -R9, R9, R0 ;  /* 0x0000000909007223 */ /* 0x000fc80000000100 */
[----:B------:R-:W-:-:S07]  /*0250*/  FFMA R7, R0, R7, R9 ;  /* 0x0000000700077223 */ /* 0x000fce0000000009 */
.L_x_26:
[----:B------:R-:W-:Y:S05]  /*0260*/  BSYNC.RECONVERGENT B0 ;  /* 0x0000000000007941 */ /* 0x000fea0003800200 */
.L_x_24:
[----:B------:R-:W0:Y:S02]  /*0270*/  LDC.64 R8, c[0x0][0x388] ;  /* 0x0000e200ff087b82 */ /* 0x000e240000000a00 */
[----:B0-----:R-:W2:Y:S04]  /*0280*/  LDG.E R11, desc[UR4][R8.64+0x14] ;  /* 0x00001404080b7981 */ /* 0x001ea8000c1e1900 */
[----:B------:R-:W3:Y:S04]  /*0290*/  LDG.E R0, desc[UR4][R8.64+0x10] ;  /* 0x0000100408007981 */ /* 0x000ee8000c1e1900 */
[----:B------:R-:W4:Y:S01]  /*02a0*/  LDG.E R13, desc[UR4][R8.64+0x18] ;  /* 0x00001804080d7981 */ /* 0x000f22000c1e1900 */
[----:B------:R-:W-:Y:S01]  /*02b0*/  BSSY.RECONVERGENT B0, `(.L_x_27) ;  /* 0x0000014000007945 */ /* 0x000fe20003800200 */
[----:B------:R-:W-:Y:S01]  /*02c0*/  FMNMX R7, R7, +INF , PT ;  /* 0x7f80000007077809 */ /* 0x000fe20003800000 */
[----:B--2---:R-:W-:Y:S01]  /*02d0*/  FADD R11, -R4, R11 ;  /* 0x0000000b040b7221 */ /* 0x004fe20000000100 */
[----:B---3--:R-:W-:-:S03]  /*02e0*/  FADD R0, -R5, R0 ;  /* 0x0000000005007221 */ /* 0x008fc60000000100 */
[----:B------:R-:W-:Y:S01]  /*02f0*/  FMUL R11, R11, R11 ;  /* 0x0000000b0b0b7220 */ /* 0x000fe20000400000 */
[----:B----4-:R-:W-:-:S03]  /*0300*/  FADD R10, -R6, R13 ;  /* 0x0000000d060a7221 */ /* 0x010fc60000000100 */
[----:B------:R-:W-:-:S04]  /*0310*/  FFMA R11, R0, R0, R11 ;  /* 0x00000000000b7223 */ /* 0x000fc8000000000b */
[----:B------:R-:W-:-:S04]  /*0320*/  FFMA R0, R10, R10, R11 ;  /* 0x0000000a0a007223 */ /* 0x000fc8000000000b */
[----:B------:R0:W1:Y:S01]  /*0330*/  MUFU.RSQ R11, R0 ;  /* 0x00000000000b7308 */ /* 0x0000620000001400 */
[----:B------:R-:W-:-:S04]  /*0340*/  IADD3 R10, PT, PT, R0, -0xd000000, RZ ;  /* 0xf3000000000a7810 */ /* 0x000fc80007ffe0ff */
[----:B------:R-:W-:-:S13]  /*0350*/  ISETP.GT.U32.AND P0, PT, R10, 0x727fffff, PT ;  /* 0x727fffff0a00780c */ /* 0x000fda0003f04070 */
[----:B01----:R-:W-:Y:S05]  /*0360*/  @!P0 BRA `(.L_x_28) ;  /* 0x0000000000108947 */ /* 0x003fea0003800000 */
[----:B------:R-:W-:-:S07]  /*0370*/  MOV R15, 0x390 ;  /* 0x00000390000f7802 */ /* 0x000fce0000000f00 */
[----:B------:R-:W-:Y:S05]  /*0380*/  CALL.REL.NOINC `($__internal_1_$__cuda_sm20_sqrt_rn_f32_slowpath) ;  /* 0x00000004006c7944 */ /* 0x000fea0003c00000 */
[----:B------:R-:W-:Y:S01]  /*0390*/  MOV R8, R0 ;  /* 0x0000000000087202 */ /* 0x000fe20000000f00 */
[----:B------:R-:W-:Y:S06]  /*03a0*/  BRA `(.L_x_29) ;  /* 0x0000000000107947 */ /* 0x000fec0003800000 */
.L_x_28:
[----:B------:R-:W-:Y:S01]  /*03b0*/  FMUL.FTZ R9, R0, R11 ;  /* 0x0000000b00097220 */ /* 0x000fe20000410000 */
[----:B------:R-:W-:-:S03]  /*03c0*/  FMUL.FTZ R8, R11, 0.5 ;  /* 0x3f0000000b087820 */ /* 0x000fc60000410000 */
[----:B------:R-:W-:-:S04]  /*03d0*/  FFMA R0, -R9, R9, R0 ;  /* 0x0000000909007223 */ /* 0x000fc80000000100 */
[----:B------:R-:W-:-:S07]  /*03e0*/  FFMA R8, R0, R8, R9 ;  /* 0x0000000800087223 */ /* 0x000fce0000000009 */
.L_x_29:
[----:B------:R-:W-:Y:S05]  /*03f0*/  BSYNC.RECONVERGENT B0 ;  /* 0x0000000000007941 */ /* 0x000fea0003800200 */
.L_x_27:
[----:B------:R-:W0:Y:S02]  /*0400*/  LDC.64 R10, c[0x0][0x388] ;  /* 0x0000e200ff0a7b82 */ /* 0x000e240000000a00 */
[----:B0-----:R-:W2:Y:S04]  /*0410*/  LDG.E R9, desc[UR4][R10.64+0x24] ;  /* 0x000024040a097981 */ /* 0x001ea8000c1e1900 */
[----:B------:R-:W3:Y:S04]  /*0420*/  LDG.E R0, desc[UR4][R10.64+0x20] ;  /* 0x000020040a007981 */ /* 0x000ee8000c1e1900 */
[----:B------:R-:W4:Y:S01]  /*0430*/  LDG.E R13, desc[UR4][R10.64+0x28] ;  /* 0x000028040a0d7981 */ /* 0x000f22000c1e1900 */
[----:B------:R-:W-:Y:S01]  /*0440*/  FSETP.GEU.AND P0, PT, R8, R7, PT ;  /* 0x000000070800720b */ /* 0x000fe20003f0e000 */
[----:B------:R-:W-:Y:S01]  /*0450*/  BSSY.RECONVERGENT B0, `(.L_x_30) ;  /* 0x0000013000007945 */ /* 0x000fe20003800200 */
        /* <DEDUP_REMOVED lines=8> */
[----:B------:R-:W-:Y:S02]  /*04e0*/  ISETP.GT.U32.AND P1, PT, R9, 0x727fffff, PT ;  /* 0x727fffff0900780c */ /* 0x000fe40003f24070 */
[----:B------:R-:W-:-:S11]  /*04f0*/  FSEL R9, R8, R7, !P0 ;  /* 0x0000000708097208 */ /* 0x000fd60004000000 */
[----:B01----:R-:W-:Y:S05]  /*0500*/  @!P1 BRA `(.L_x_31) ;  /* 0x00000000000c9947 */ /* 0x003fea0003800000 */
[----:B------:R-:W-:-:S07]  /*0510*/  MOV R15, 0x530 ;  /* 0x00000530000f7802 */ /* 0x000fce0000000f00 */
[----:B------:R-:W-:Y:S05]  /*0520*/  CALL.REL.NOINC `($__internal_1_$__cuda_sm20_sqrt_rn_f32_slowpath) ;  /* 0x0000000400047944 */ /* 0x000fea0003c00000 */
[----:B------:R-:W-:Y:S05]  /*0530*/  BRA `(.L_x_32) ;  /* 0x0000000000107947 */ /* 0x000fea0003800000 */
.L_x_31:
[----:B------:R-:W-:Y:S01]  /*0540*/  FMUL.FTZ R11, R0, R13 ;  /* 0x0000000d000b7220 */ /* 0x000fe20000410000 */
[----:B------:R-:W-:-:S03]  /*0550*/  FMUL.FTZ R13, R13, 0.5 ;  /* 0x3f0000000d0d7820 */ /* 0x000fc60000410000 */
[----:B------:R-:W-:-:S04]  /*0560*/  FFMA R0, -R11, R11, R0 ;  /* 0x0000000b0b007223 */ /* 0x000fc80000000100 */
[----:B------:R-:W-:-:S07]  /*0570*/  FFMA R0, R0, R13, R11 ;  /* 0x0000000d00007223 */ /* 0x000fce000000000b */
.L_x_32:
[----:B------:R-:W-:Y:S05]  /*0580*/  BSYNC.RECONVERGENT B0 ;  /* 0x0000000000007941 */ /* 0x000fea0003800200 */
.L_x_30:
[----:B------:R-:W0:Y:S02]  /*0590*/  LDC.64 R10, c[0x0][0x388] ;  /* 0x0000e200ff0a7b82 */ /* 0x000e240000000a00 */
[----:B0-----:R-:W2:Y:S04]  /*05a0*/  LDG.E R13, desc[UR4][R10.64+0x34] ;  /* 0x000034040a0d7981 */ /* 0x001ea8000c1e1900 */
[----:B------:R-:W3:Y:S04]  /*05b0*/  LDG.E R12, desc[UR4][R10.64+0x30] ;  /* 0x000030040a0c7981 */ /* 0x000ee8000c1e1900 */
[----:B------:R-:W4:Y:S01]  /*05c0*/  LDG.E R15, desc[UR4][R10.64+0x38] ;  /* 0x000038040a0f7981 */ /* 0x000f22000c1e1900 */
[CC--:B------:R-:W-:Y:S01]  /*05d0*/  FSETP.GEU.AND P0, PT, R0.reuse, R9.reuse, PT ;  /* 0x000000090000720b */ /* 0x0c0fe20003f0e000 */
[----:B------:R-:W-:Y:S03]  /*05e0*/  BSSY.RECONVERGENT B0, `(.L_x_33) ;  /* 0x0000014000007945 */ /* 0x000fe60003800200 */
[----:B------:R-:W-:Y:S01]  /*05f0*/  FSEL R9, R0, R9, !P0 ;  /* 0x0000000900097208 */ /* 0x000fe20004000000 */
        /* <DEDUP_REMOVED lines=10> */
[----:B------:R-:W-:Y:S02]  /*06a0*/  MOV R0, R13 ;  /* 0x0000000d00007202 */ /* 0x000fe40000000f00 */
[----:B------:R-:W-:-:S07]  /*06b0*/  MOV R15, 0x6d0 ;  /* 0x000006d0000f7802 */ /* 0x000fce0000000f00 */
[----:B------:R-:W-:Y:S05]  /*06c0*/  CALL.REL.NOINC `($__internal_1_$__cuda_sm20_sqrt_rn_f32_slowpath) ;  /* 0x00000000009c7944 */ /* 0x000fea0003c00000 */
[----:B------:R-:W-:Y:S05]  /*06d0*/  BRA `(.L_x_35) ;  /* 0x0000000000107947 */ /* 0x000fea0003800000 */
.L_x_34:
[----:B------:R-:W-:Y:S01]  /*06e0*/  FMUL.FTZ R0, R13, R12 ;  /* 0x0000000c0d007220 */ /* 0x000fe20000410000 */
[----:B------:R-:W-:-:S03]  /*06f0*/  FMUL.FTZ R12, R12, 0.5 ;  /* 0x3f0000000c0c7820 */ /* 0x000fc60000410000 */
[----:B------:R-:W-:-:S04]  /*0700*/  FFMA R13, -R0, R0, R13 ;  /* 0x00000000000d7223 */ /* 0x000fc8000000010d */
[----:B------:R-:W-:-:S07]  /*0710*/  FFMA R0, R13, R12, R0 ;  /* 0x0000000c0d007223 */ /* 0x000fce0000000000 */
.L_x_35:
[----:B------:R-:W-:Y:S05]  /*0720*/  BSYNC.RECONVERGENT B0 ;  /* 0x0000000000007941 */ /* 0x000fea0003800200 */
.L_x_33:
        /* <DEDUP_REMOVED lines=21> */
.L_x_37:
[----:B------:R-:W-:Y:S01]  /*0880*/  FMUL.FTZ R0, R13, R4 ;  /* 0x000000040d007220 */ /* 0x000fe20000410000 */
[----:B------:R-:W-:-:S03]  /*0890*/  FMUL.FTZ R4, R4, 0.5 ;  /* 0x3f00000004047820 */ /* 0x000fc60000410000 */
[----:B------:R-:W-:-:S04]  /*08a0*/  FFMA R13, -R0, R0, R13 ;  /* 0x00000000000d7223 */ /* 0x000fc8000000010d */
[----:B------:R-:W-:-:S07]  /*08b0*/  FFMA R0, R13, R4, R0 ;  /* 0x000000040d007223 */ /* 0x000fce0000000000 */
.L_x_38:
[----:B------:R-:W-:Y:S05]  /*08c0*/  BSYNC.RECONVERGENT B0 ;  /* 0x0000000000007941 */ /* 0x000fea0003800200 */
.L_x_36:
[----:B------:R-:W-:-:S04]  /*08d0*/  FSET.BF.LT.AND R7, R8, R7, PT ;  /* 0x000000070807720a */ /* 0x000fc80003801000 */
[----:B------:R-:W-:Y:S02]  /*08e0*/  FSEL R7, R7, 2, P0 ;  /* 0x4000000007077808 */ /* 0x000fe40000000000 */
[----:B------:R-:W-:Y:S02]  /*08f0*/  FSETP.GEU.AND P0, PT, R0, R9, PT ;  /* 0x000000090000720b */ /* 0x000fe40003f0e000 */
[----:B------:R-:W-:-:S04]  /*0900*/  FSEL R7, R7, 3, P1 ;  /* 0x4040000007077808 */ /* 0x000fc80000800000 */
[----:B------:R-:W-:-:S05]  /*0910*/  FSEL R7, R7, 4, P0 ;  /* 0x4080000007077808 */ /* 0x000fca0000000000 */
[----:B------:R-:W-:Y:S01]  /*0920*/  STG.E desc[UR4][R2.64+0xc], R7 ;  /* 0x00000c0702007986 */ /* 0x000fe2000c101904 */
[----:B------:R-:W-:Y:S05]  /*0930*/  EXIT ;  /* 0x000000000000794d */ /* 0x000fea0003800000 */
        .weak           $__internal_1_$__cuda_sm20_sqrt_rn_f32_slowpath
        .type           $__internal_1_$__cuda_sm20_sqrt_rn_f32_slowpath,@function
        .size           $__internal_1_$__cuda_sm20_sqrt_rn_f32_slowpath,(.L_x_42 - $__internal_1_$__cuda_sm20_sqrt_rn_f32_slowpath)
$__internal_1_$__cuda_sm20_sqrt_rn_f32_slowpath:
[----:B------:R-:W-:-:S13]  /*0940*/  LOP3.LUT P2, RZ, R0, 0x7fffffff, RZ, 0xc0, !PT ;  /* 0x7fffffff00ff7812 */ /* 0x000fda000784c0ff */
[----:B------:R-:W-:Y:S01]  /*0950*/  @!P2 MOV R10, R0 ;  /* 0x00000000000aa202 */ /* 0x000fe20000000f00 */
[----:B------:R-:W-:Y:S06]  /*0960*/  @!P2 BRA `(.L_x_39) ;  /* 0x000000000040a947 */ /* 0x000fec0003800000 */
[----:B------:R-:W-:-:S13]  /*0970*/  FSETP.GEU.FTZ.AND P2, PT, R0, RZ, PT ;  /* 0x000000ff0000720b */ /* 0x000fda0003f5e000 */
[----:B------:R-:W-:Y:S01]  /*0980*/  @!P2 MOV R10, 0x7fffffff ;  /* 0x7fffffff000aa802 */ /* 0x000fe20000000f00 */
[----:B------:R-:W-:Y:S06]  /*0990*/  @!P2 BRA `(.L_x_39) ;  /* 0x000000000034a947 */ /* 0x000fec0003800000 */
[----:B------:R-:W-:-:S13]  /*09a0*/  FSETP.GTU.FTZ.AND P2, PT, |R0|, +INF , PT ;  /* 0x7f8000000000780b */ /* 0x000fda0003f5c200 */
[----:B------:R-:W-:Y:S01]  /*09b0*/  @P2 FADD.FTZ R10, R0, 1 ;  /* 0x3f800000000a2421 */ /* 0x000fe20000010000 */
[----:B------:R-:W-:Y:S06]  /*09c0*/  @P2 BRA `(.L_x_39) ;  /* 0x0000000000282947 */ /* 0x000fec0003800000 */
[----:B------:R-:W-:-:S13]  /*09d0*/  FSETP.NEU.FTZ.AND P2, PT, |R0|, +INF , PT ;  /* 0x7f8000000000780b */ /* 0x000fda0003f5d200 */
[----:B------:R-:W-:-:S04]  /*09e0*/  @P2 FFMA R11, R0, 1.84467440737095516160e+19, RZ ;  /* 0x5f800000000b2823 */ /* 0x000fc800000000ff */
[----:B------:R-:W0:Y:S02]  /*09f0*/  @P2 MUFU.RSQ R10, R11 ;  /* 0x0000000b000a2308 */ /* 0x000e240000001400 */
[----:B0-----:R-:W-:Y:S01]  /*0a00*/  @P2 FMUL.FTZ R12, R11, R10 ;  /* 0x0000000a0b0c2220 */ /* 0x001fe20000410000 */
[----:B------:R-:W-:Y:S01]  /*0a10*/  @P2 FMUL.FTZ R14, R10, 0.5 ;  /* 0x3f0000000a0e2820 */ /* 0x000fe20000410000 */
[----:B------:R-:W-:Y:S02]  /*0a20*/  @!P2 MOV R10, R0 ;  /* 0x00000000000aa202 */ /* 0x000fe40000000f00 */
[----:B------:R-:W-:-:S04]  /*0a30*/  @P2 FADD.FTZ R13, -R12, -RZ ;  /* 0x800000ff0c0d2221 */ /* 0x000fc80000010100 */
[----:B------:R-:W-:-:S04]  /*0a40*/  @P2 FFMA R13, R12, R13, R11 ;  /* 0x0000000d0c0d2223 */ /* 0x000fc8000000000b */
[----:B------:R-:W-:-:S04]  /*0a50*/  @P2 FFMA R13, R13, R14, R12 ;  /* 0x0000000e0d0d2223 */ /* 0x000fc8000000000c */
[----:B------:R-:W-:-:S07]  /*0a60*/  @P2 FMUL.FTZ R10, R13, 2.3283064365386962891e-10 ;  /* 0x2f8000000d0a2820 */ /* 0x000fce0000410000 */
.L_x_39:
[----:B------:R-:W-:Y:S01]  /*0a70*/  HFMA2 R11, -RZ, RZ, 0, 0 ;  /* 0x00000000ff0b7431 */ /* 0x000fe200000001ff */
[----:B------:R-:W-:Y:S02]  /*0a80*/  MOV R0, R10 ;  /* 0x0000000a00007202 */ /* 0x000fe40000000f00 */
[----:B------:R-:W-:-:S04]  /*0a90*/  MOV R10, R15 ;  /* 0x0000000f000a7202 */ /* 0x000fc80000000f00 */
[----:B------:R-:W-:Y:S05]  /*0aa0*/  RET.REL.NODEC R10 `(_Z14centroidAssignPfS_i) ;  /* 0xfffffff40a547950 */ /* 0x000fea0003c3ffff */
.L_x_40:
        /* <DEDUP_REMOVED lines=13> */
.L_x_42:


//--------------------- .nv.shared._Z15centroidUpdate1PfS_i --------------------------
	.section	.nv.shared._Z15centroidUpdate1PfS_i,"aw",@nobits
	.sectionflags	@""
	.align	4
.nv.shared._Z15centroidUpdate1PfS_i:
	.zero		3072


//--------------------- .nv.shared.reserved.0     --------------------------
	.section	.nv.shared.reserved.0,"aw",@nobits
	.weak		__nv_reservedSMEM_offset_0_alias
	.size		__nv_reservedSMEM_offset_0_alias, 0, 64
	.other		__nv_reservedSMEM_offset_0_alias,@"STO_CUDA_RESERVED_SHARED STV_DEFAULT"
__nv_reservedSMEM_offset_0_alias:
	.zero		0
	.zero		64


//--------------------- .nv.constant0._Z15centroidUpdate1PfS_i --------------------------
	.section	.nv.constant0._Z15centroidUpdate1PfS_i,"a",@progbits
	.sectionflags	@""
	.align	4
.nv.constant0._Z15centroidUpdate1PfS_i:
	.zero		916


//--------------------- .nv.constant0._Z14centroidAssignPfS_i --------------------------
	.section	.nv.constant0._Z14centroidAssignPfS_i,"a",@progbits
	.sectionflags	@""
	.align	4
.nv.constant0._Z14centroidAssignPfS_i:
	.zero		916


//--------------------- SYMBOLS --------------------------

	.type		.nv.reservedSmem.offset0,@object
	.size		.nv.reservedSmem.offset0,0x4
	.type		.nv.reservedSmem.cap,@object
	.size		.nv.reservedSmem.cap,0x4
